// auto-generated by cutlass_sweep.gemm — config: {"arch": "sm_90", "cluster_m": 4, "cluster_n": 1, "dtype": "bf16", "dtype_b": "bf16", "layout": "nt", "stages": 0, "tile_k": 128, "tile_m": 64, "tile_n": 128}
#include "cutlass/cutlass.h"
#include "cutlass/gemm/collective/collective_builder.hpp"
#include "cutlass/gemm/device/gemm_universal_adapter.h"
#include "cutlass/gemm/kernel/gemm_universal.hpp"
#include "cutlass/epilogue/collective/collective_builder.hpp"

using ElemA = cutlass::bfloat16_t;
using ElemB = cutlass::bfloat16_t;
using ElemCD = cutlass::bfloat16_t;
using Acc  = float;
using TileShape    = cute::Shape<cute::_64, cute::_128, cute::_128>;
using ClusterShape = cute::Shape<cute::_4, cute::_1, cute::_1>;

using CollectiveEpilogue = typename cutlass::epilogue::collective::CollectiveBuilder<
    cutlass::arch::Sm90, cutlass::arch::OpClassTensorOp,
    TileShape, ClusterShape,
    cutlass::epilogue::collective::EpilogueTileAuto,
    Acc, Acc,
    ElemCD, cutlass::layout::RowMajor, 128 / cutlass::sizeof_bits<ElemCD>::value,
    ElemCD, cutlass::layout::RowMajor, 128 / cutlass::sizeof_bits<ElemCD>::value,
    cutlass::epilogue::collective::EpilogueScheduleAuto
  >::CollectiveOp;

using CollectiveMainloop = typename cutlass::gemm::collective::CollectiveBuilder<
    cutlass::arch::Sm90, cutlass::arch::OpClassTensorOp,
    ElemA, cutlass::layout::RowMajor, 128 / cutlass::sizeof_bits<ElemA>::value,
    ElemB, cutlass::layout::ColumnMajor, 128 / cutlass::sizeof_bits<ElemB>::value,
    Acc,
    TileShape, ClusterShape,
    cutlass::gemm::collective::StageCountAutoCarveout<static_cast<int>(sizeof(typename CollectiveEpilogue::SharedStorage))>,
    cutlass::gemm::collective::KernelScheduleAuto
  >::CollectiveOp;

using GemmKernel = cutlass::gemm::kernel::GemmUniversal<
    cute::Shape<int,int,int,int>,
    CollectiveMainloop,
    CollectiveEpilogue
>;
using Gemm = cutlass::gemm::device::GemmUniversalAdapter<GemmKernel>;

// Force the device kernel symbol into the cubin without needing a host main.
auto* _anchor = &cutlass::device_kernel<GemmKernel>;


// ===== COMPILED SASS (sm_90a) =====

	.target	sm_90a

	.elftype	@"ET_EXEC"


//--------------------- .note.nv.tkinfo           --------------------------
	.section	.note.nv.tkinfo,"",@"SHT_NOTE"
	.sectionflags	@"SHF_NOTE_NV_TKINFO"
	.tkinfo
        /*0018*/ 	.word	0x00000002
        /*0030*/ 	.string	""
        /*0030*/ 	.string	"ptxas"
        /*0030*/ 	.string	"Cuda compilation tools, release 13.0, V13.0.88"
        /*0030*/ 	.string	"Build cuda_13.0.r13.0/compiler.36424714_0"
        /*0030*/ 	.string	"-arch sm_90a -m 64 "



//--------------------- .note.nv.cuinfo           --------------------------
	.section	.note.nv.cuinfo,"",@"SHT_NOTE"
	.sectionflags	@"SHF_NOTE_NV_CUINFO"
        /*0018*/ 	.short	0x0002
        /*001a*/ 	.short	0x005a
        /*001c*/ 	.short	0x0082
	.zero		2


//--------------------- .nv.info                  --------------------------
	.section	.nv.info,"",@"SHT_CUDA_INFO"
	.align	4


	//----- nvinfo : EIATTR_REGCOUNT
	.align		4
        /*0000*/ 	.byte	0x04, 0x2f
        /*0002*/ 	.short	(.L_15 - .L_14)
	.align		4
.L_14:
        /*0004*/ 	.word	index@(_ZN7cutlass13device_kernelINS_4gemm6kernel13GemmUniversalIN4cute5tupleIJiiiiEEENS1_10collective13CollectiveMmaINS1_34MainloopSm90TmaGmmaWarpSpecializedILi4ENS5_IJNS4_1CILi4EEENSA_ILi1EEESC_EEENS1_32KernelTmaWarpSpecializedPingpongEEENS5_IJNSA_ILi64EEENSA_ILi128EEESH_EEENS_10bfloat16_tENS5_IJlSC_lEEESJ_SK_NS4_8TiledMMAINS4_8MMA_AtomIJNS4_4SM904GMMA28MMA_64x128x16_F32BF16BF16_SSILNSO_5MajorE0ELSQ_0ELNSO_7ScaleInE1ELSR_1EEEEEENS4_6LayoutINS5_IJSC_SC_SC_EEENS5_IJNSA_ILi0EEESW_SW_EEEEENS5_IJNS4_10UnderscoreESZ_SZ_EEEEENS4_13SM90_TMA_LOADENS4_14ComposedLayoutINS4_7SwizzleILi3ELi4ELi3EEENS4_18smem_ptr_flag_bitsILi16EEENSU_INS5_IJNSA_ILi8EEESG_EEENS5_IJSG_SC_EEEEEEEvNS4_8identityENS4_23SM90_TMA_LOAD_MULTICASTES1C_vS1D_EENS_8epilogue10collective6detail29Sm90TmaWarpSpecializedAdapterINS1H_15DefaultEpilogueISJ_SK_SK_NS1G_6thread17LinearCombinationISJ_Li1EffLNS1L_9ScaleType4KindE0ELNS_15FloatRoundStyleE2ESJ_EENS1_15EpilogueDefaultEEEEEvvEEEEvNT_6ParamsE)
        /*0008*/ 	.word	0x000000a8


	//----- nvinfo : EIATTR_FRAME_SIZE
	.align		4
.L_15:
        /*000c*/ 	.byte	0x04, 0x11
        /*000e*/ 	.short	(.L_17 - .L_16)
	.align		4
.L_16:
        /*0010*/ 	.word	index@(_ZN7cutlass13device_kernelINS_4gemm6kernel13GemmUniversalIN4cute5tupleIJiiiiEEENS1_10collective13CollectiveMmaINS1_34MainloopSm90TmaGmmaWarpSpecializedILi4ENS5_IJNS4_1CILi4EEENSA_ILi1EEESC_EEENS1_32KernelTmaWarpSpecializedPingpongEEENS5_IJNSA_ILi64EEENSA_ILi128EEESH_EEENS_10bfloat16_tENS5_IJlSC_lEEESJ_SK_NS4_8TiledMMAINS4_8MMA_AtomIJNS4_4SM904GMMA28MMA_64x128x16_F32BF16BF16_SSILNSO_5MajorE0ELSQ_0ELNSO_7ScaleInE1ELSR_1EEEEEENS4_6LayoutINS5_IJSC_SC_SC_EEENS5_IJNSA_ILi0EEESW_SW_EEEEENS5_IJNS4_10UnderscoreESZ_SZ_EEEEENS4_13SM90_TMA_LOADENS4_14ComposedLayoutINS4_7SwizzleILi3ELi4ELi3EEENS4_18smem_ptr_flag_bitsILi16EEENSU_INS5_IJNSA_ILi8EEESG_EEENS5_IJSG_SC_EEEEEEEvNS4_8identityENS4_23SM90_TMA_LOAD_MULTICASTES1C_vS1D_EENS_8epilogue10collective6detail29Sm90TmaWarpSpecializedAdapterINS1H_15DefaultEpilogueISJ_SK_SK_NS1G_6thread17LinearCombinationISJ_Li1EffLNS1L_9ScaleType4KindE0ELNS_15FloatRoundStyleE2ESJ_EENS1_15EpilogueDefaultEEEEEvvEEEEvNT_6ParamsE)
        /*0014*/ 	.word	0x00000000


	//----- nvinfo : EIATTR_MIN_STACK_SIZE
	.align		4
.L_17:
        /*0018*/ 	.byte	0x04, 0x12
        /*001a*/ 	.short	(.L_19 - .L_18)
	.align		4
.L_18:
        /*001c*/ 	.word	index@(_ZN7cutlass13device_kernelINS_4gemm6kernel13GemmUniversalIN4cute5tupleIJiiiiEEENS1_10collective13CollectiveMmaINS1_34MainloopSm90TmaGmmaWarpSpecializedILi4ENS5_IJNS4_1CILi4EEENSA_ILi1EEESC_EEENS1_32KernelTmaWarpSpecializedPingpongEEENS5_IJNSA_ILi64EEENSA_ILi128EEESH_EEENS_10bfloat16_tENS5_IJlSC_lEEESJ_SK_NS4_8TiledMMAINS4_8MMA_AtomIJNS4_4SM904GMMA28MMA_64x128x16_F32BF16BF16_SSILNSO_5MajorE0ELSQ_0ELNSO_7ScaleInE1ELSR_1EEEEEENS4_6LayoutINS5_IJSC_SC_SC_EEENS5_IJNSA_ILi0EEESW_SW_EEEEENS5_IJNS4_10UnderscoreESZ_SZ_EEEEENS4_13SM90_TMA_LOADENS4_14ComposedLayoutINS4_7SwizzleILi3ELi4ELi3EEENS4_18smem_ptr_flag_bitsILi16EEENSU_INS5_IJNSA_ILi8EEESG_EEENS5_IJSG_SC_EEEEEEEvNS4_8identityENS4_23SM90_TMA_LOAD_MULTICASTES1C_vS1D_EENS_8epilogue10collective6detail29Sm90TmaWarpSpecializedAdapterINS1H_15DefaultEpilogueISJ_SK_SK_NS1G_6thread17LinearCombinationISJ_Li1EffLNS1L_9ScaleType4KindE0ELNS_15FloatRoundStyleE2ESJ_EENS1_15EpilogueDefaultEEEEEvvEEEEvNT_6ParamsE)
        /*0020*/ 	.word	0x00000000
.L_19:


//--------------------- .nv.compat                --------------------------
	.section	.nv.compat,"",@"SHT_CUDA_COMPAT_INFO"
	.align	4
        /*0000*/ 	.byte	0x02, 0x09, 0x01, 0x00, 0x02, 0x02, 0x04, 0x00, 0x02, 0x05, 0x05, 0x00, 0x03, 0x07, 0x01, 0x01
        /*0010*/ 	.byte	0x02, 0x03, 0x01, 0x00, 0x02, 0x06, 0x01, 0x00, 0x04, 0x0b, 0x08, 0x00, 0x00, 0x00, 0x00, 0x00
        /*0020*/ 	.byte	0x00, 0x00, 0x00, 0x00


//--------------------- .nv.info._ZN7cutlass13device_kernelINS_4gemm6kernel13GemmUniversalIN4cute5tupleIJiiiiEEENS1_10collective13CollectiveMmaINS1_34MainloopSm90TmaGmmaWarpSpecializedILi4ENS5_IJNS4_1CILi4EEENSA_ILi1EEESC_EEENS1_32KernelTmaWarpSpecializedPingpongEEENS5_IJNSA_ILi64EEENSA_ILi128EEESH_EEENS_10bfloat16_tENS5_IJlSC_lEEESJ_SK_NS4_8TiledMMAINS4_8MMA_AtomIJNS4_4SM904GMMA28MMA_64x128x16_F32BF16BF16_SSILNSO_5MajorE0ELSQ_0ELNSO_7ScaleInE1ELSR_1EEEEEENS4_6LayoutINS5_IJSC_SC_SC_EEENS5_IJNSA_ILi0EEESW_SW_EEEEENS5_IJNS4_10UnderscoreESZ_SZ_EEEEENS4_13SM90_TMA_LOADENS4_14ComposedLayoutINS4_7SwizzleILi3ELi4ELi3EEENS4_18smem_ptr_flag_bitsILi16EEENSU_INS5_IJNSA_ILi8EEESG_EEENS5_IJSG_SC_EEEEEEEvNS4_8identityENS4_23SM90_TMA_LOAD_MULTICASTES1C_vS1D_EENS_8epilogue10collective6detail29Sm90TmaWarpSpecializedAdapterINS1H_15DefaultEpilogueISJ_SK_SK_NS1G_6thread17LinearCombinationISJ_Li1EffLNS1L_9ScaleType4KindE0ELNS_15FloatRoundStyleE2ESJ_EENS1_15EpilogueDefaultEEEEEvvEEEEvNT_6ParamsE --------------------------
	.section	.nv.info._ZN7cutlass13device_kernelINS_4gemm6kernel13GemmUniversalIN4cute5tupleIJiiiiEEENS1_10collective13CollectiveMmaINS1_34MainloopSm90TmaGmmaWarpSpecializedILi4ENS5_IJNS4_1CILi4EEENSA_ILi1EEESC_EEENS1_32KernelTmaWarpSpecializedPingpongEEENS5_IJNSA_ILi64EEENSA_ILi128EEESH_EEENS_10bfloat16_tENS5_IJlSC_lEEESJ_SK_NS4_8TiledMMAINS4_8MMA_AtomIJNS4_4SM904GMMA28MMA_64x128x16_F32BF16BF16_SSILNSO_5MajorE0ELSQ_0ELNSO_7ScaleInE1ELSR_1EEEEEENS4_6LayoutINS5_IJSC_SC_SC_EEENS5_IJNSA_ILi0EEESW_SW_EEEEENS5_IJNS4_10UnderscoreESZ_SZ_EEEEENS4_13SM90_TMA_LOADENS4_14ComposedLayoutINS4_7SwizzleILi3ELi4ELi3EEENS4_18smem_ptr_flag_bitsILi16EEENSU_INS5_IJNSA_ILi8EEESG_EEENS5_IJSG_SC_EEEEEEEvNS4_8identityENS4_23SM90_TMA_LOAD_MULTICASTES1C_vS1D_EENS_8epilogue10collective6detail29Sm90TmaWarpSpecializedAdapterINS1H_15DefaultEpilogueISJ_SK_SK_NS1G_6thread17LinearCombinationISJ_Li1EffLNS1L_9ScaleType4KindE0ELNS_15FloatRoundStyleE2ESJ_EENS1_15EpilogueDefaultEEEEEvvEEEEvNT_6ParamsE,"",@"SHT_CUDA_INFO"
	.sectionflags	@""
	.align	4


	//----- nvinfo : EIATTR_CUDA_API_VERSION
	.align		4
        /*0000*/ 	.byte	0x04, 0x37
        /*0002*/ 	.short	(.L_21 - .L_20)
.L_20:
        /*0004*/ 	.word	0x00000082


	//----- nvinfo : EIATTR_KPARAM_INFO
	.align		4
.L_21:
        /*0008*/ 	.byte	0x04, 0x17
        /*000a*/ 	.short	(.L_23 - .L_22)
.L_22:
        /*000c*/ 	.word	0x00000000
        /*0010*/ 	.short	0x0000
        /*0012*/ 	.short	0x0070
        /*0014*/ 	.byte	0x00, 0xf0, 0x01, 0x10


	//----- nvinfo : EIATTR_SPARSE_MMA_MASK
	.align		4
.L_23:
        /*0018*/ 	.byte	0x03, 0x50
        /*001a*/ 	.short	0x0000


	//----- nvinfo : EIATTR_MAXREG_COUNT
	.align		4
        /*001c*/ 	.byte	0x03, 0x1b
        /*001e*/ 	.short	0x00a8


	//----- nvinfo : EIATTR_NUM_BARRIERS
	.align		4
        /*0020*/ 	.byte	0x02, 0x4c
        /*0022*/ 	.byte	0x01
	.zero		1


	//----- nvinfo : EIATTR_EXTERNS
	.align		4
        /*0024*/ 	.byte	0x04, 0x0f
        /*0026*/ 	.short	(.L_25 - .L_24)


	//   ....[0]....
	.align		4
.L_24:
        /*0028*/ 	.word	index@(__assertfail)


	//----- nvinfo : EIATTR_MERCURY_ISA_VERSION
	.align		4
.L_25:
        /*002c*/ 	.byte	0x03, 0x5f
        /*002e*/ 	.short	0x0101


	//----- nvinfo : EIATTR_INT_WARP_WIDE_INSTR_OFFSETS
	.align		4
        /*0030*/ 	.byte	0x04, 0x31
        /*0032*/ 	.short	(.L_27 - .L_26)


	//   ....[0]....
.L_26:
        /*0034*/ 	.word	0x000005f0


	//   ....[1]....
        /*0038*/ 	.word	0x00000650


	//   ....[2]....
        /*003c*/ 	.word	0x00000670


	//   ....[3]....
        /*0040*/ 	.word	0x00000680


	//   ....[4]....
        /*0044*/ 	.word	0x00000690


	//   ....[5]....
        /*0048*/ 	.word	0x000006d0


	//   ....[6]....
        /*004c*/ 	.word	0x000007f0


	//   ....[7]....
        /*0050*/ 	.word	0x00000820


	//   ....[8]....
        /*0054*/ 	.word	0x000025c0


	//----- nvinfo : EIATTR_COOP_GROUP_MASK_REGIDS
	.align		4
.L_27:
        /*0058*/ 	.byte	0x04, 0x29
        /*005a*/ 	.short	(.L_29 - .L_28)


	//   ....[0]....
.L_28:
        /*005c*/ 	.word	0xffffffff


	//   ....[1]....
        /*0060*/ 	.word	0xffffffff


	//   ....[2]....
        /*0064*/ 	.word	0xffffffff


	//   ....[3]....
        /*0068*/ 	.word	0xffffffff


	//   ....[4]....
        /*006c*/ 	.word	0xffffffff


	//   ....[5]....
        /*0070*/ 	.word	0xffffffff


	//   ....[6]....
        /*0074*/ 	.word	0xffffffff


	//----- nvinfo : EIATTR_COOP_GROUP_INSTR_OFFSETS
	.align		4
.L_29:
        /*0078*/ 	.byte	0x04, 0x28
        /*007a*/ 	.short	(.L_31 - .L_30)


	//   ....[0]....
.L_30:
        /*007c*/ 	.word	0x00000060


	//   ....[1]....
        /*0080*/ 	.word	0x00000080


	//   ....[2]....
        /*0084*/ 	.word	0x00000180


	//   ....[3]....
        /*0088*/ 	.word	0x000003b0


	//   ....[4]....
        /*008c*/ 	.word	0x000003f0


	//   ....[5]....
        /*0090*/ 	.word	0x000004a0


	//   ....[6]....
        /*0094*/ 	.word	0x000009a0


	//----- nvinfo : EIATTR_REG_RECONFIG
	.align		4
.L_31:
        /*0098*/ 	.byte	0x01, 0x54
	.zero		2


	//----- nvinfo : EIATTR_SYSCALL_OFFSETS
	.align		4
        /*009c*/ 	.byte	0x04, 0x46
        /*009e*/ 	.short	(.L_33 - .L_32)


	//   ....[0]....
.L_32:
        /*00a0*/ 	.word	0x000019d0


	//----- nvinfo : EIATTR_MBARRIER_INSTR_OFFSETS
	.align		4
.L_33:
        /*00a4*/ 	.byte	0x04, 0x39
        /*00a6*/ 	.short	(.L_35 - .L_34)


	//   ....[0]....
.L_34:
        /*00a8*/ 	.word	0x00000300
        /*00ac*/ 	.word	0x000000ff
        /*00b0*/ 	.word	0x00000000
        /*00b4*/ 	.short	0x0100
        /*00b6*/ 	.byte	0x07
	.zero		1


	//   ....[1]....
        /*00b8*/ 	.word	0x00000310
        /*00bc*/ 	.word	0x000000ff
        /*00c0*/ 	.word	0x00000020
        /*00c4*/ 	.short	0x0100
        /*00c6*/ 	.byte	0x07
	.zero		1


	//   ....[2]....
        /*00c8*/ 	.word	0x00000320
        /*00cc*/ 	.word	0x000000ff
        /*00d0*/ 	.word	0x00000008
        /*00d4*/ 	.short	0x0100
        /*00d6*/ 	.byte	0x07
	.zero		1


	//   ....[3]....
        /*00d8*/ 	.word	0x00000330
        /*00dc*/ 	.word	0x000000ff
        /*00e0*/ 	.word	0x00000028
        /*00e4*/ 	.short	0x0100
        /*00e6*/ 	.byte	0x07
	.zero		1


	//   ....[4]....
        /*00e8*/ 	.word	0x00000340
        /*00ec*/ 	.word	0x000000ff
        /*00f0*/ 	.word	0x00000010
        /*00f4*/ 	.short	0x0100
        /*00f6*/ 	.byte	0x07
	.zero		1


	//   ....[5]....
        /*00f8*/ 	.word	0x00000350
        /*00fc*/ 	.word	0x000000ff
        /*0100*/ 	.word	0x00000030
        /*0104*/ 	.short	0x0100
        /*0106*/ 	.byte	0x07
	.zero		1


	//   ....[6]....
        /*0108*/ 	.word	0x00000360
        /*010c*/ 	.word	0x000000ff
        /*0110*/ 	.word	0x00000018
        /*0114*/ 	.short	0x0100
        /*0116*/ 	.byte	0x07
	.zero		1


	//   ....[7]....
        /*0118*/ 	.word	0x00000370
        /*011c*/ 	.word	0x000000ff
        /*0120*/ 	.word	0x00000038
        /*0124*/ 	.short	0x0100
        /*0126*/ 	.byte	0x07
	.zero		1


	//   ....[8]....
        /*0128*/ 	.word	0x00000860
        /*012c*/ 	.word	0x000000ff
        /*0130*/ 	.word	0x00000070
        /*0134*/ 	.short	0x0100
        /*0136*/ 	.byte	0x0c
	.zero		1


	//   ....[9]....
        /*0138*/ 	.word	0x000008c0
        /*013c*/ 	.word	0x000000ff
        /*0140*/ 	.word	0x00000078
        /*0144*/ 	.short	0x0100
        /*0146*/ 	.byte	0x0c
	.zero		1


	//   ....[10]....
        /*0148*/ 	.word	0x000008f0
        /*014c*/ 	.word	0x000000ff
        /*0150*/ 	.word	0x00000050
        /*0154*/ 	.short	0x0100
        /*0156*/ 	.byte	0x0d
	.zero		1


	//   ....[11]....
        /*0158*/ 	.word	0x00000930
        /*015c*/ 	.word	0x000000ff
        /*0160*/ 	.word	0x00000058
        /*0164*/ 	.short	0x0100
        /*0166*/ 	.byte	0x0d
	.zero		1


	//   ....[12]....
        /*0168*/ 	.word	0x00000940
        /*016c*/ 	.word	0x000000ff
        /*0170*/ 	.word	0x00000060
        /*0174*/ 	.short	0x0100
        /*0176*/ 	.byte	0x0d
	.zero		1


	//   ....[13]....
        /*0178*/ 	.word	0x00000950
        /*017c*/ 	.word	0x000000ff
        /*0180*/ 	.word	0x00000068
        /*0184*/ 	.short	0x0100
        /*0186*/ 	.byte	0x0d
	.zero		1


	//   ....[14]....
        /*0188*/ 	.word	0x00001890
        /*018c*/ 	.word	0x00000061
        /*0190*/ 	.word	0xfffffff8
        /*0194*/ 	.short	0x010a
        /*0196*/ 	.byte	0x3f
	.zero		1


	//   ....[15]....
        /*0198*/ 	.word	0x00001a60
        /*019c*/ 	.word	0x00000003
        /*01a0*/ 	.word	0x00000000
        /*01a4*/ 	.short	0x010a
        /*01a6*/ 	.byte	0x3f
	.zero		1


	//   ....[16]....
        /*01a8*/ 	.word	0x00001ac0
        /*01ac*/ 	.word	0x00000003
        /*01b0*/ 	.word	0x00000000
        /*01b4*/ 	.short	0x010a
        /*01b6*/ 	.byte	0x3f
	.zero		1


	//   ....[17]....
        /*01b8*/ 	.word	0x00001fe0
        /*01bc*/ 	.word	0x000000ff
        /*01c0*/ 	.word	0x00000000
        /*01c4*/ 	.short	0x010a
        /*01c6*/ 	.byte	0x04
	.zero		1


	//   ....[18]....
        /*01c8*/ 	.word	0x00002020
        /*01cc*/ 	.word	0x000000ff
        /*01d0*/ 	.word	0x00000000
        /*01d4*/ 	.short	0x010a
        /*01d6*/ 	.byte	0x04
	.zero		1


	//   ....[19]....
        /*01d8*/ 	.word	0x00002450
        /*01dc*/ 	.word	0x00000005
        /*01e0*/ 	.word	0x00000000
        /*01e4*/ 	.short	0x0101
        /*01e6*/ 	.byte	0x3f
	.zero		1


	//   ....[20]....
        /*01e8*/ 	.word	0x00002550
        /*01ec*/ 	.word	0x00000065
        /*01f0*/ 	.word	0x00000000
        /*01f4*/ 	.short	0x0101
        /*01f6*/ 	.byte	0x32
	.zero		1


	//   ....[21]....
        /*01f8*/ 	.word	0x00002640
        /*01fc*/ 	.word	0x00000003
        /*0200*/ 	.word	0x00000000
        /*0204*/ 	.short	0x0101
        /*0206*/ 	.byte	0x3f
	.zero		1


	//   ....[22]....
        /*0208*/ 	.word	0x000026a0
        /*020c*/ 	.word	0x00000061
        /*0210*/ 	.word	0x00000008
        /*0214*/ 	.short	0x010a
        /*0216*/ 	.byte	0x3f
	.zero		1


	//   ....[23]....
        /*0218*/ 	.word	0x000067a0
        /*021c*/ 	.word	0x00000062
        /*0220*/ 	.word	0x00000000
        /*0224*/ 	.short	0x0101
        /*0226*/ 	.byte	0x32
	.zero		1


	//   ....[24]....
        /*0228*/ 	.word	0x000071f0
        /*022c*/ 	.word	0x00000007
        /*0230*/ 	.word	0x00000020
        /*0234*/ 	.short	0x010a
        /*0236*/ 	.byte	0x3f
	.zero		1


	//   ....[25]....
        /*0238*/ 	.word	0x00007680
        /*023c*/ 	.word	0x00000003
        /*0240*/ 	.word	0x00000078
        /*0244*/ 	.short	0x0101
        /*0246*/ 	.byte	0x3f
	.zero		1


	//   ....[26]....
        /*0248*/ 	.word	0x00007df0
        /*024c*/ 	.word	0x00000007
        /*0250*/ 	.word	0x00000000
        /*0254*/ 	.short	0x010a
        /*0256*/ 	.byte	0x3f
	.zero		1


	//   ....[27]....
        /*0258*/ 	.word	0x00007e70
        /*025c*/ 	.word	0x00000009
        /*0260*/ 	.word	0x00000000
        /*0264*/ 	.short	0x010a
        /*0266*/ 	.byte	0x3f
	.zero		1


	//   ....[28]....
        /*0268*/ 	.word	0x00007f00
        /*026c*/ 	.word	0x00000006
        /*0270*/ 	.word	0x00000000
        /*0274*/ 	.short	0x010a
        /*0276*/ 	.byte	0x3f
	.zero		1


	//   ....[29]....
        /*0278*/ 	.word	0x00007f90
        /*027c*/ 	.word	0x00000003
        /*0280*/ 	.word	0x00000000
        /*0284*/ 	.short	0x010a
        /*0286*/ 	.byte	0x3f
	.zero		1


	//   ....[30]....
        /*0288*/ 	.word	0x00007ff0
        /*028c*/ 	.word	0x00000061
        /*0290*/ 	.word	0xfffffff8
        /*0294*/ 	.short	0x010a
        /*0296*/ 	.byte	0x3f
	.zero		1


	//   ....[31]....
        /*0298*/ 	.word	0x00008040
        /*029c*/ 	.word	0x00000003
        /*02a0*/ 	.word	0x00000000
        /*02a4*/ 	.short	0x010a
        /*02a6*/ 	.byte	0x3f
	.zero		1


	//   ....[32]....
        /*02a8*/ 	.word	0x000080a0
        /*02ac*/ 	.word	0x00000005
        /*02b0*/ 	.word	0x00000000
        /*02b4*/ 	.short	0x010a
        /*02b6*/ 	.byte	0x3f
	.zero		1


	//   ....[33]....
        /*02b8*/ 	.word	0x000080f0
        /*02bc*/ 	.word	0x00000061
        /*02c0*/ 	.word	0x00000008
        /*02c4*/ 	.short	0x010a
        /*02c6*/ 	.byte	0x3f
	.zero		1


	//   ....[34]....
        /*02c8*/ 	.word	0x000081c0
        /*02cc*/ 	.word	0x00000007
        /*02d0*/ 	.word	0x00000020
        /*02d4*/ 	.short	0x010a
        /*02d6*/ 	.byte	0x3f
	.zero		1


	//   ....[35]....
        /*02d8*/ 	.word	0x00008290
        /*02dc*/ 	.word	0x00000007
        /*02e0*/ 	.word	0x00000000
        /*02e4*/ 	.short	0x010a
        /*02e6*/ 	.byte	0x3f
	.zero		1


	//   ....[36]....
        /*02e8*/ 	.word	0x000082e0
        /*02ec*/ 	.word	0x00000009
        /*02f0*/ 	.word	0x00000000
        /*02f4*/ 	.short	0x010a
        /*02f6*/ 	.byte	0x3f
	.zero		1


	//   ....[37]....
        /*02f8*/ 	.word	0x00008330
        /*02fc*/ 	.word	0x00000006
        /*0300*/ 	.word	0x00000000
        /*0304*/ 	.short	0x010a
        /*0306*/ 	.byte	0x3f
	.zero		1


	//----- nvinfo : EIATTR_NUM_MBARRIERS
	.align		4
.L_35:
        /*0308*/ 	.byte	0x03, 0x38
        /*030a*/ 	.short	0x000e


	//----- nvinfo : EIATTR_EXIT_INSTR_OFFSETS
	.align		4
        /*030c*/ 	.byte	0x04, 0x1c
        /*030e*/ 	.short	(.L_37 - .L_36)


	//   ....[0]....
.L_36:
        /*0310*/ 	.word	0x000014b0


	//   ....[1]....
        /*0314*/ 	.word	0x00001510


	//   ....[2]....
        /*0318*/ 	.word	0x00006ee0


	//   ....[3]....
        /*031c*/ 	.word	0x00006f10


	//   ....[4]....
        /*0320*/ 	.word	0x00007fe0


	//----- nvinfo : EIATTR_MAX_THREADS
	.align		4
.L_37:
        /*0324*/ 	.byte	0x04, 0x05
        /*0326*/ 	.short	(.L_39 - .L_38)
.L_38:
        /*0328*/ 	.word	0x00000180
        /*032c*/ 	.word	0x00000001
        /*0330*/ 	.word	0x00000001


	//----- nvinfo : EIATTR_CRS_STACK_SIZE
	.align		4
.L_39:
        /*0334*/ 	.byte	0x04, 0x1e
        /*0336*/ 	.short	(.L_41 - .L_40)
.L_40:
        /*0338*/ 	.word	0x00000000


	//----- nvinfo : EIATTR_CBANK_PARAM_SIZE
	.align		4
.L_41:
        /*033c*/ 	.byte	0x03, 0x19
        /*033e*/ 	.short	0x0470


	//----- nvinfo : EIATTR_PARAM_CBANK
	.align		4
        /*0340*/ 	.byte	0x04, 0x0a
        /*0342*/ 	.short	(.L_43 - .L_42)
	.align		4
.L_42:
        /*0344*/ 	.word	index@(.nv.constant0._ZN7cutlass13device_kernelINS_4gemm6kernel13GemmUniversalIN4cute5tupleIJiiiiEEENS1_10collective13CollectiveMmaINS1_34MainloopSm90TmaGmmaWarpSpecializedILi4ENS5_IJNS4_1CILi4EEENSA_ILi1EEESC_EEENS1_32KernelTmaWarpSpecializedPingpongEEENS5_IJNSA_ILi64EEENSA_ILi128EEESH_EEENS_10bfloat16_tENS5_IJlSC_lEEESJ_SK_NS4_8TiledMMAINS4_8MMA_AtomIJNS4_4SM904GMMA28MMA_64x128x16_F32BF16BF16_SSILNSO_5MajorE0ELSQ_0ELNSO_7ScaleInE1ELSR_1EEEEEENS4_6LayoutINS5_IJSC_SC_SC_EEENS5_IJNSA_ILi0EEESW_SW_EEEEENS5_IJNS4_10UnderscoreESZ_SZ_EEEEENS4_13SM90_TMA_LOADENS4_14ComposedLayoutINS4_7SwizzleILi3ELi4ELi3EEENS4_18smem_ptr_flag_bitsILi16EEENSU_INS5_IJNSA_ILi8EEESG_EEENS5_IJSG_SC_EEEEEEEvNS4_8identityENS4_23SM90_TMA_LOAD_MULTICASTES1C_vS1D_EENS_8epilogue10collective6detail29Sm90TmaWarpSpecializedAdapterINS1H_15DefaultEpilogueISJ_SK_SK_NS1G_6thread17LinearCombinationISJ_Li1EffLNS1L_9ScaleType4KindE0ELNS_15FloatRoundStyleE2ESJ_EENS1_15EpilogueDefaultEEEEEvvEEEEvNT_6ParamsE)
        /*0348*/ 	.short	0x0210
        /*034a*/ 	.short	0x0470


	//----- nvinfo : EIATTR_SW_WAR
	.align		4
.L_43:
        /*034c*/ 	.byte	0x04, 0x36
        /*034e*/ 	.short	(.L_45 - .L_44)
.L_44:
        /*0350*/ 	.word	0x00000008
.L_45:


//--------------------- .nv.callgraph             --------------------------
	.section	.nv.callgraph,"",@"SHT_CUDA_CALLGRAPH"
	.align	4
	.sectionentsize	8
	.align		4
        /*0000*/ 	.word	0x00000000
	.align		4
        /*0004*/ 	.word	0xffffffff
	.align		4
        /*0008*/ 	.word	index@(_ZN7cutlass13device_kernelINS_4gemm6kernel13GemmUniversalIN4cute5tupleIJiiiiEEENS1_10collective13CollectiveMmaINS1_34MainloopSm90TmaGmmaWarpSpecializedILi4ENS5_IJNS4_1CILi4EEENSA_ILi1EEESC_EEENS1_32KernelTmaWarpSpecializedPingpongEEENS5_IJNSA_ILi64EEENSA_ILi128EEESH_EEENS_10bfloat16_tENS5_IJlSC_lEEESJ_SK_NS4_8TiledMMAINS4_8MMA_AtomIJNS4_4SM904GMMA28MMA_64x128x16_F32BF16BF16_SSILNSO_5MajorE0ELSQ_0ELNSO_7ScaleInE1ELSR_1EEEEEENS4_6LayoutINS5_IJSC_SC_SC_EEENS5_IJNSA_ILi0EEESW_SW_EEEEENS5_IJNS4_10UnderscoreESZ_SZ_EEEEENS4_13SM90_TMA_LOADENS4_14ComposedLayoutINS4_7SwizzleILi3ELi4ELi3EEENS4_18smem_ptr_flag_bitsILi16EEENSU_INS5_IJNSA_ILi8EEESG_EEENS5_IJSG_SC_EEEEEEEvNS4_8identityENS4_23SM90_TMA_LOAD_MULTICASTES1C_vS1D_EENS_8epilogue10collective6detail29Sm90TmaWarpSpecializedAdapterINS1H_15DefaultEpilogueISJ_SK_SK_NS1G_6thread17LinearCombinationISJ_Li1EffLNS1L_9ScaleType4KindE0ELNS_15FloatRoundStyleE2ESJ_EENS1_15EpilogueDefaultEEEEEvvEEEEvNT_6ParamsE)
	.align		4
        /*000c*/ 	.word	index@(__assertfail)
	.align		4
        /*0010*/ 	.word	0x00000000
	.align		4
        /*0014*/ 	.word	0xfffffffe
	.align		4
        /*0018*/ 	.word	0x00000000
	.align		4
        /*001c*/ 	.word	0xfffffffd
	.align		4
        /*0020*/ 	.word	0x00000000
	.align		4
        /*0024*/ 	.word	0xfffffffc


//--------------------- .nv.constant4             --------------------------
	.section	.nv.constant4,"a",@progbits
	.align	8
	.align		8
.nv.constant4:
        /*0000*/ 	.dword	__assertfail
	.align		8
        /*0008*/ 	.dword	__unnamed_1
	.align		8
        /*0010*/ 	.dword	_ZN40_INTERNAL_8d03fdbd_4_k_cu_7a10eedd_232334cuda3std3__45__cpo5beginE
	.align		8
        /*0018*/ 	.dword	_ZN40_INTERNAL_8d03fdbd_4_k_cu_7a10eedd_232334cuda3std3__45__cpo3endE
	.align		8
        /*0020*/ 	.dword	_ZN40_INTERNAL_8d03fdbd_4_k_cu_7a10eedd_232334cuda3std3__45__cpo6cbeginE
	.align		8
        /*0028*/ 	.dword	_ZN40_INTERNAL_8d03fdbd_4_k_cu_7a10eedd_232334cuda3std3__45__cpo4cendE
	.align		8
        /*0030*/ 	.dword	_ZN40_INTERNAL_8d03fdbd_4_k_cu_7a10eedd_232334cuda3std3__442_GLOBAL__N__8d03fdbd_4_k_cu_7a10eedd_232336ignoreE
	.align		8
        /*0038*/ 	.dword	_ZN40_INTERNAL_8d03fdbd_4_k_cu_7a10eedd_232334cuda3std3__419piecewise_constructE
	.align		8
        /*0040*/ 	.dword	_ZN40_INTERNAL_8d03fdbd_4_k_cu_7a10eedd_232334cuda3std3__48in_placeE
	.align		8
        /*0048*/ 	.dword	_ZN40_INTERNAL_8d03fdbd_4_k_cu_7a10eedd_232334cuda3std6ranges3__45__cpo4swapE
	.align		8
        /*0050*/ 	.dword	_ZN40_INTERNAL_8d03fdbd_4_k_cu_7a10eedd_232334cuda3std6ranges3__45__cpo9iter_moveE
	.align		8
        /*0058*/ 	.dword	_ZN40_INTERNAL_8d03fdbd_4_k_cu_7a10eedd_232334cute7productE
	.align		8
        /*0060*/ 	.dword	_ZN40_INTERNAL_8d03fdbd_4_k_cu_7a10eedd_232334cute1_E
	.align		8
        /*0068*/ 	.dword	$str$22
	.align		8
        /*0070*/ 	.dword	$str$23


//--------------------- .text._ZN7cutlass13device_kernelINS_4gemm6kernel13GemmUniversalIN4cute5tupleIJiiiiEEENS1_10collective13CollectiveMmaINS1_34MainloopSm90TmaGmmaWarpSpecializedILi4ENS5_IJNS4_1CILi4EEENSA_ILi1EEESC_EEENS1_32KernelTmaWarpSpecializedPingpongEEENS5_IJNSA_ILi64EEENSA_ILi128EEESH_EEENS_10bfloat16_tENS5_IJlSC_lEEESJ_SK_NS4_8TiledMMAINS4_8MMA_AtomIJNS4_4SM904GMMA28MMA_64x128x16_F32BF16BF16_SSILNSO_5MajorE0ELSQ_0ELNSO_7ScaleInE1ELSR_1EEEEEENS4_6LayoutINS5_IJSC_SC_SC_EEENS5_IJNSA_ILi0EEESW_SW_EEEEENS5_IJNS4_10UnderscoreESZ_SZ_EEEEENS4_13SM90_TMA_LOADENS4_14ComposedLayoutINS4_7SwizzleILi3ELi4ELi3EEENS4_18smem_ptr_flag_bitsILi16EEENSU_INS5_IJNSA_ILi8EEESG_EEENS5_IJSG_SC_EEEEEEEvNS4_8identityENS4_23SM90_TMA_LOAD_MULTICASTES1C_vS1D_EENS_8epilogue10collective6detail29Sm90TmaWarpSpecializedAdapterINS1H_15DefaultEpilogueISJ_SK_SK_NS1G_6thread17LinearCombinationISJ_Li1EffLNS1L_9ScaleType4KindE0ELNS_15FloatRoundStyleE2ESJ_EENS1_15EpilogueDefaultEEEEEvvEEEEvNT_6ParamsE --------------------------
	.section	.text._ZN7cutlass13device_kernelINS_4gemm6kernel13GemmUniversalIN4cute5tupleIJiiiiEEENS1_10collective13CollectiveMmaINS1_34MainloopSm90TmaGmmaWarpSpecializedILi4ENS5_IJNS4_1CILi4EEENSA_ILi1EEESC_EEENS1_32KernelTmaWarpSpecializedPingpongEEENS5_IJNSA_ILi64EEENSA_ILi128EEESH_EEENS_10bfloat16_tENS5_IJlSC_lEEESJ_SK_NS4_8TiledMMAINS4_8MMA_AtomIJNS4_4SM904GMMA28MMA_64x128x16_F32BF16BF16_SSILNSO_5MajorE0ELSQ_0ELNSO_7ScaleInE1ELSR_1EEEEEENS4_6LayoutINS5_IJSC_SC_SC_EEENS5_IJNSA_ILi0EEESW_SW_EEEEENS5_IJNS4_10UnderscoreESZ_SZ_EEEEENS4_13SM90_TMA_LOADENS4_14ComposedLayoutINS4_7SwizzleILi3ELi4ELi3EEENS4_18smem_ptr_flag_bitsILi16EEENSU_INS5_IJNSA_ILi8EEESG_EEENS5_IJSG_SC_EEEEEEEvNS4_8identityENS4_23SM90_TMA_LOAD_MULTICASTES1C_vS1D_EENS_8epilogue10collective6detail29Sm90TmaWarpSpecializedAdapterINS1H_15DefaultEpilogueISJ_SK_SK_NS1G_6thread17LinearCombinationISJ_Li1EffLNS1L_9ScaleType4KindE0ELNS_15FloatRoundStyleE2ESJ_EENS1_15EpilogueDefaultEEEEEvvEEEEvNT_6ParamsE,"ax",@progbits
	.align	128
.text._ZN7cutlass13device_kernelINS_4gemm6kernel13GemmUniversalIN4cute5tupleIJiiiiEEENS1_10collective13CollectiveMmaINS1_34MainloopSm90TmaGmmaWarpSpecializedILi4ENS5_IJNS4_1CILi4EEENSA_ILi1EEESC_EEENS1_32KernelTmaWarpSpecializedPingpongEEENS5_IJNSA_ILi64EEENSA_ILi128EEESH_EEENS_10bfloat16_tENS5_IJlSC_lEEESJ_SK_NS4_8TiledMMAINS4_8MMA_AtomIJNS4_4SM904GMMA28MMA_64x128x16_F32BF16BF16_SSILNSO_5MajorE0ELSQ_0ELNSO_7ScaleInE1ELSR_1EEEEEENS4_6LayoutINS5_IJSC_SC_SC_EEENS5_IJNSA_ILi0EEESW_SW_EEEEENS5_IJNS4_10UnderscoreESZ_SZ_EEEEENS4_13SM90_TMA_LOADENS4_14ComposedLayoutINS4_7SwizzleILi3ELi4ELi3EEENS4_18smem_ptr_flag_bitsILi16EEENSU_INS5_IJNSA_ILi8EEESG_EEENS5_IJSG_SC_EEEEEEEvNS4_8identityENS4_23SM90_TMA_LOAD_MULTICASTES1C_vS1D_EENS_8epilogue10collective6detail29Sm90TmaWarpSpecializedAdapterINS1H_15DefaultEpilogueISJ_SK_SK_NS1G_6thread17LinearCombinationISJ_Li1EffLNS1L_9ScaleType4KindE0ELNS_15FloatRoundStyleE2ESJ_EENS1_15EpilogueDefaultEEEEEvvEEEEvNT_6ParamsE:
        .type           _ZN7cutlass13device_kernelINS_4gemm6kernel13GemmUniversalIN4cute5tupleIJiiiiEEENS1_10collective13CollectiveMmaINS1_34MainloopSm90TmaGmmaWarpSpecializedILi4ENS5_IJNS4_1CILi4EEENSA_ILi1EEESC_EEENS1_32KernelTmaWarpSpecializedPingpongEEENS5_IJNSA_ILi64EEENSA_ILi128EEESH_EEENS_10bfloat16_tENS5_IJlSC_lEEESJ_SK_NS4_8TiledMMAINS4_8MMA_AtomIJNS4_4SM904GMMA28MMA_64x128x16_F32BF16BF16_SSILNSO_5MajorE0ELSQ_0ELNSO_7ScaleInE1ELSR_1EEEEEENS4_6LayoutINS5_IJSC_SC_SC_EEENS5_IJNSA_ILi0EEESW_SW_EEEEENS5_IJNS4_10UnderscoreESZ_SZ_EEEEENS4_13SM90_TMA_LOADENS4_14ComposedLayoutINS4_7SwizzleILi3ELi4ELi3EEENS4_18smem_ptr_flag_bitsILi16EEENSU_INS5_IJNSA_ILi8EEESG_EEENS5_IJSG_SC_EEEEEEEvNS4_8identityENS4_23SM90_TMA_LOAD_MULTICASTES1C_vS1D_EENS_8epilogue10collective6detail29Sm90TmaWarpSpecializedAdapterINS1H_15DefaultEpilogueISJ_SK_SK_NS1G_6thread17LinearCombinationISJ_Li1EffLNS1L_9ScaleType4KindE0ELNS_15FloatRoundStyleE2ESJ_EENS1_15EpilogueDefaultEEEEEvvEEEEvNT_6ParamsE,@function
        .size           _ZN7cutlass13device_kernelINS_4gemm6kernel13GemmUniversalIN4cute5tupleIJiiiiEEENS1_10collective13CollectiveMmaINS1_34MainloopSm90TmaGmmaWarpSpecializedILi4ENS5_IJNS4_1CILi4EEENSA_ILi1EEESC_EEENS1_32KernelTmaWarpSpecializedPingpongEEENS5_IJNSA_ILi64EEENSA_ILi128EEESH_EEENS_10bfloat16_tENS5_IJlSC_lEEESJ_SK_NS4_8TiledMMAINS4_8MMA_AtomIJNS4_4SM904GMMA28MMA_64x128x16_F32BF16BF16_SSILNSO_5MajorE0ELSQ_0ELNSO_7ScaleInE1ELSR_1EEEEEENS4_6LayoutINS5_IJSC_SC_SC_EEENS5_IJNSA_ILi0EEESW_SW_EEEEENS5_IJNS4_10UnderscoreESZ_SZ_EEEEENS4_13SM90_TMA_LOADENS4_14ComposedLayoutINS4_7SwizzleILi3ELi4ELi3EEENS4_18smem_ptr_flag_bitsILi16EEENSU_INS5_IJNSA_ILi8EEESG_EEENS5_IJSG_SC_EEEEEEEvNS4_8identityENS4_23SM90_TMA_LOAD_MULTICASTES1C_vS1D_EENS_8epilogue10collective6detail29Sm90TmaWarpSpecializedAdapterINS1H_15DefaultEpilogueISJ_SK_SK_NS1G_6thread17LinearCombinationISJ_Li1EffLNS1L_9ScaleType4KindE0ELNS_15FloatRoundStyleE2ESJ_EENS1_15EpilogueDefaultEEEEEvvEEEEvNT_6ParamsE,(.L_x_200 - _ZN7cutlass13device_kernelINS_4gemm6kernel13GemmUniversalIN4cute5tupleIJiiiiEEENS1_10collective13CollectiveMmaINS1_34MainloopSm90TmaGmmaWarpSpecializedILi4ENS5_IJNS4_1CILi4EEENSA_ILi1EEESC_EEENS1_32KernelTmaWarpSpecializedPingpongEEENS5_IJNSA_ILi64EEENSA_ILi128EEESH_EEENS_10bfloat16_tENS5_IJlSC_lEEESJ_SK_NS4_8TiledMMAINS4_8MMA_AtomIJNS4_4SM904GMMA28MMA_64x128x16_F32BF16BF16_SSILNSO_5MajorE0ELSQ_0ELNSO_7ScaleInE1ELSR_1EEEEEENS4_6LayoutINS5_IJSC_SC_SC_EEENS5_IJNSA_ILi0EEESW_SW_EEEEENS5_IJNS4_10UnderscoreESZ_SZ_EEEEENS4_13SM90_TMA_LOADENS4_14ComposedLayoutINS4_7SwizzleILi3ELi4ELi3EEENS4_18smem_ptr_flag_bitsILi16EEENSU_INS5_IJNSA_ILi8EEESG_EEENS5_IJSG_SC_EEEEEEEvNS4_8identityENS4_23SM90_TMA_LOAD_MULTICASTES1C_vS1D_EENS_8epilogue10collective6detail29Sm90TmaWarpSpecializedAdapterINS1H_15DefaultEpilogueISJ_SK_SK_NS1G_6thread17LinearCombinationISJ_Li1EffLNS1L_9ScaleType4KindE0ELNS_15FloatRoundStyleE2ESJ_EENS1_15EpilogueDefaultEEEEEvvEEEEvNT_6ParamsE)
        .other          _ZN7cutlass13device_kernelINS_4gemm6kernel13GemmUniversalIN4cute5tupleIJiiiiEEENS1_10collective13CollectiveMmaINS1_34MainloopSm90TmaGmmaWarpSpecializedILi4ENS5_IJNS4_1CILi4EEENSA_ILi1EEESC_EEENS1_32KernelTmaWarpSpecializedPingpongEEENS5_IJNSA_ILi64EEENSA_ILi128EEESH_EEENS_10bfloat16_tENS5_IJlSC_lEEESJ_SK_NS4_8TiledMMAINS4_8MMA_AtomIJNS4_4SM904GMMA28MMA_64x128x16_F32BF16BF16_SSILNSO_5MajorE0ELSQ_0ELNSO_7ScaleInE1ELSR_1EEEEEENS4_6LayoutINS5_IJSC_SC_SC_EEENS5_IJNSA_ILi0EEESW_SW_EEEEENS5_IJNS4_10UnderscoreESZ_SZ_EEEEENS4_13SM90_TMA_LOADENS4_14ComposedLayoutINS4_7SwizzleILi3ELi4ELi3EEENS4_18smem_ptr_flag_bitsILi16EEENSU_INS5_IJNSA_ILi8EEESG_EEENS5_IJSG_SC_EEEEEEEvNS4_8identityENS4_23SM90_TMA_LOAD_MULTICASTES1C_vS1D_EENS_8epilogue10collective6detail29Sm90TmaWarpSpecializedAdapterINS1H_15DefaultEpilogueISJ_SK_SK_NS1G_6thread17LinearCombinationISJ_Li1EffLNS1L_9ScaleType4KindE0ELNS_15FloatRoundStyleE2ESJ_EENS1_15EpilogueDefaultEEEEEvvEEEEvNT_6ParamsE,@"STO_CUDA_ENTRY STV_DEFAULT"
_ZN7cutlass13device_kernelINS_4gemm6kernel13GemmUniversalIN4cute5tupleIJiiiiEEENS1_10collective13CollectiveMmaINS1_34MainloopSm90TmaGmmaWarpSpecializedILi4ENS5_IJNS4_1CILi4EEENSA_ILi1EEESC_EEENS1_32KernelTmaWarpSpecializedPingpongEEENS5_IJNSA_ILi64EEENSA_ILi128EEESH_EEENS_10bfloat16_tENS5_IJlSC_lEEESJ_SK_NS4_8TiledMMAINS4_8MMA_AtomIJNS4_4SM904GMMA28MMA_64x128x16_F32BF16BF16_SSILNSO_5MajorE0ELSQ_0ELNSO_7ScaleInE1ELSR_1EEEEEENS4_6LayoutINS5_IJSC_SC_SC_EEENS5_IJNSA_ILi0EEESW_SW_EEEEENS5_IJNS4_10UnderscoreESZ_SZ_EEEEENS4_13SM90_TMA_LOADENS4_14ComposedLayoutINS4_7SwizzleILi3ELi4ELi3EEENS4_18smem_ptr_flag_bitsILi16EEENSU_INS5_IJNSA_ILi8EEESG_EEENS5_IJSG_SC_EEEEEEEvNS4_8identityENS4_23SM90_TMA_LOAD_MULTICASTES1C_vS1D_EENS_8epilogue10collective6detail29Sm90TmaWarpSpecializedAdapterINS1H_15DefaultEpilogueISJ_SK_SK_NS1G_6thread17LinearCombinationISJ_Li1EffLNS1L_9ScaleType4KindE0ELNS_15FloatRoundStyleE2ESJ_EENS1_15EpilogueDefaultEEEEEvvEEEEvNT_6ParamsE:
[----:B------:R-:W0:Y:S01]  /*0000*/  LDC R1, c[0x0][0x28] ;  /* 0x00000a00ff017b82 */ /* 0x000e220000000800 */
[----:B------:R-:W1:Y:S01]  /*0010*/  S2R R3, SR_TID.X ;  /* 0x0000000000037919 */ /* 0x000e620000002100 */
[----:B------:R-:W-:Y:S01]  /*0020*/  ELECT P0, URZ, PT ;  /* 0x00000000003f782f */ /* 0x000fe20003800000 */
[----:B------:R-:W-:Y:S01]  /*0030*/  BSSY B0, `(.L_x_0) ;  /* 0x0000014000007945 */ /* 0x000fe20003800000 */
[--C-:B-1----:R-:W-:Y:S02]  /*0040*/  SHF.R.U32.HI R0, RZ, 0x5, R3.reuse ;  /* 0x00000005ff007819 */ /* 0x102fe40000011603 */
[----:B------:R-:W-:-:S03]  /*0050*/  SHF.R.U32.HI R5, RZ, 0x7, R3 ;  /* 0x00000007ff057819 */ /* 0x000fc60000011603 */
[----:B------:R-:W1:Y:S02]  /*0060*/  SHFL.IDX PT, R2, R0, RZ, 0x1f ;  /* 0x00001fff00027589 */ /* 0x000e6400000e0000 */
[----:B-1----:R-:W-:Y:S02]  /*0070*/  R2UR UR6, R2 ;  /* 0x00000000020672ca */ /* 0x002fe400000e0000 */
[----:B------:R1:W2:Y:S11]  /*0080*/  SHFL.IDX PT, R2, R5, RZ, 0x1f ;  /* 0x00001fff05027589 */ /* 0x0002b600000e0000 */
[----:B------:R-:W-:-:S02]  /*0090*/  USHF.R.S32.HI UR4, URZ, 0x1f, UR6 ;  /* 0x0000001f3f047899 */ /* 0x000fc40008011406 */
[----:B------:R-:W-:Y:S02]  /*00a0*/  ISETP.NE.OR P0, PT, RZ, UR6, !P0 ;  /* 0x00000006ff007c0c */ /* 0x000fe4000c705670 */
[----:B------:R-:W-:-:S04]  /*00b0*/  ULEA.HI UR4, UR4, UR6, URZ, 0x2 ;  /* 0x0000000604047291 */ /* 0x000fc8000f8f103f */
[----:B------:R-:W-:-:S04]  /*00c0*/  ULOP3.LUT UR4, UR4, 0xfffffffc, URZ, 0xc0, !UPT ;  /* 0xfffffffc04047892 */ /* 0x000fc8000f8ec03f */
[----:B------:R-:W-:-:S03]  /*00d0*/  UIADD3 UR6, UR6, -UR4, URZ ;  /* 0x8000000406067290 */ /* 0x000fc6000fffe03f */
[----:B012---:R-:W-:Y:S09]  /*00e0*/  @P0 BRA `(.L_x_1) ;  /* 0x0000000000200947 */ /* 0x007ff20003800000 */
[----:B------:R-:W-:Y:S02]  /*00f0*/  ULDC.64 UR4, c[0x0][0x198] ;  /* 0x0000660000047ab9 */ /* 0x000fe40000000a00 */
[----:B------:R-:W-:Y:S02]  /*0100*/  UIADD3 UR8, UP0, UR4, 0xf0, URZ ;  /* 0x000000f004087890 */ /* 0x000fe4000ff1e03f */
[----:B------:R-:W-:Y:S02]  /*0110*/  UIADD3 UR4, UP1, UR4, 0x1f0, URZ ;  /* 0x000001f004047890 */ /* 0x000fe4000ff3e03f */
[----:B------:R-:W-:Y:S02]  /*0120*/  UIADD3.X UR9, URZ, UR5, URZ, UP0, !UPT ;  /* 0x000000053f097290 */ /* 0x000fe400087fe43f */
[----:B------:R-:W-:-:S07]  /*0130*/  UIADD3.X UR5, URZ, UR5, URZ, UP1, !UPT ;  /* 0x000000053f057290 */ /* 0x000fce0008ffe43f */
[----:B------:R0:W-:Y:S02]  /*0140*/  UTMACCTL.PF [UR8] ;  /* 0x00000000080079b9 */ /* 0x0001e40008040000 */
[----:B------:R0:W-:Y:S02]  /*0150*/  UTMACCTL.PF [UR4] ;  /* 0x00000000040079b9 */ /* 0x0001e40008040000 */
[----:B0-----:R-:W-:Y:S01]  /*0160*/  NOP ;  /* 0x0000000000007918 */ /* 0x001fe20000000000 */
.L_x_1:
[----:B------:R-:W-:Y:S05]  /*0170*/  BSYNC B0 ;  /* 0x0000000000007941 */ /* 0x000fea0003800000 */
.L_x_0:
[----:B------:R-:W0:Y:S01]  /*0180*/  SHFL.IDX PT, R6, R0, RZ, 0x1f ;  /* 0x00001fff00067589 */ /* 0x000e2200000e0000 */
[----:B------:R-:W-:Y:S01]  /*0190*/  R2UR UR19, R2 ;  /* 0x00000000021372ca */ /* 0x000fe200000e0000 */
[----:B------:R-:W-:-:S04]  /*01a0*/  UISETP.NE.AND UP0, UPT, UR6, 0x3, UPT ;  /* 0x000000030600788c */ /* 0x000fc8000bf05270 */
[----:B------:R-:W-:-:S08]  /*01b0*/  UISETP.EQ.OR UP0, UPT, UR6, URZ, !UP0 ;  /* 0x0000003f0600728c */ /* 0x000fd0000c702670 */
[----:B------:R-:W-:Y:S02]  /*01c0*/  UIADD3 UR14, UR19, -0x1, URZ ;  /* 0xffffffff130e7890 */ /* 0x000fe4000fffe03f */
[----:B------:R-:W-:Y:S02]  /*01d0*/  UISETP.EQ.AND UP0, UPT, UR19, URZ, UP0 ;  /* 0x0000003f1300728c */ /* 0x000fe40008702270 */
[----:B------:R-:W-:Y:S02]  /*01e0*/  UISETP.GE.U32.AND UP1, UPT, UR14, 0x2, UPT ;  /* 0x000000020e00788c */ /* 0x000fe4000bf26070 */
[----:B------:R-:W-:Y:S01]  /*01f0*/  USEL UR40, URZ, 0x1, !UP0 ;  /* 0x000000013f287887 */ /* 0x000fe2000c000000 */
[----:B0-----:R-:W-:-:S03]  /*0200*/  ISETP.NE.AND P0, PT, R6, RZ, PT ;  /* 0x000000ff0600720c */ /* 0x001fc60003f05270 */
[----:B------:R-:W-:-:S10]  /*0210*/  USEL UR40, UR40, 0x2, UP1 ;  /* 0x0000000228287887 */ /* 0x000fd40008800000 */
[----:B------:R-:W-:Y:S05]  /*0220*/  @P0 BRA `(.L_x_2) ;  /* 0x0000000000580947 */ /* 0x000fea0003800000 */
[----:B------:R-:W0:Y:S01]  /*0230*/  S2UR UR7, SR_CgaCtaId ;  /* 0x00000000000779c3 */ /* 0x000e220000008800 */
[----:B------:R-:W-:Y:S01]  /*0240*/  UMOV UR4, 0x400 ;  /* 0x0000040000047882 */ /* 0x000fe20000000000 */
[----:B------:R-:W-:Y:S01]  /*0250*/  UMOV UR5, 0x1 ;  /* 0x0000000100057882 */ /* 0x000fe20000000000 */
[----:B------:R-:W-:Y:S01]  /*0260*/  UMOV UR8, 0x4 ;  /* 0x0000000400087882 */ /* 0x000fe20000000000 */
[----:B------:R-:W-:Y:S01]  /*0270*/  ELECT P0, URZ, PT ;  /* 0x00000000003f782f */ /* 0x000fe20003800000 */
[----:B------:R-:W-:-:S04]  /*0280*/  UIADD3 UR8, -UR8, 0x100000, URZ ;  /* 0x0010000008087890 */ /* 0x000fc8000fffe13f */
[----:B------:R-:W-:Y:S02]  /*0290*/  USHF.L.U32 UR9, UR8, 0xb, URZ ;  /* 0x0000000b08097899 */ /* 0x000fe4000800063f */
[----:B------:R-:W-:Y:S02]  /*02a0*/  USHF.L.U32 UR8, UR8, 0x1, URZ ;  /* 0x0000000108087899 */ /* 0x000fe4000800063f */
[----:B0-----:R-:W-:Y:S02]  /*02b0*/  ULEA UR7, UR7, UR4, 0x18 ;  /* 0x0000000407077291 */ /* 0x001fe4000f8ec03f */
[----:B------:R-:W-:-:S04]  /*02c0*/  UIADD3 UR4, -UR5, 0x100000, URZ ;  /* 0x0010000005047890 */ /* 0x000fc8000fffe13f */
[----:B------:R-:W-:Y:S02]  /*02d0*/  USHF.L.U32 UR5, UR4, 0xb, URZ ;  /* 0x0000000b04057899 */ /* 0x000fe4000800063f */
[----:B------:R-:W-:Y:S01]  /*02e0*/  USHF.L.U32 UR4, UR4, 0x1, URZ ;  /* 0x0000000104047899 */ /* 0x000fe2000800063f */
[----:B------:R-:W0:Y:S11]  /*02f0*/  FENCE.VIEW.ASYNC.S ;  /* 0x00000000000073c6 */ /* 0x000e360000000000 */
[----:B0-----:R0:W1:Y:S01]  /*0300*/  SYNCS.EXCH.64 URZ, [UR7], UR4 ;  /* 0x00000004073f75b2 */ /* 0x0010620008000100 */
[----:B------:R0:W2:Y:S01]  /*0310*/  SYNCS.EXCH.64 URZ, [UR7+0x20], UR8 ;  /* 0x00002008073f75b2 */ /* 0x0000a20008000100 */
[----:B------:R0:W3:Y:S01]  /*0320*/  SYNCS.EXCH.64 URZ, [UR7+0x8], UR4 ;  /* 0x00000804073f75b2 */ /* 0x0000e20008000100 */
[----:B------:R0:W4:Y:S01]  /*0330*/  SYNCS.EXCH.64 URZ, [UR7+0x28], UR8 ;  /* 0x00002808073f75b2 */ /* 0x0001220008000100 */
[----:B------:R0:W0:Y:S01]  /*0340*/  SYNCS.EXCH.64 URZ, [UR7+0x10], UR4 ;  /* 0x00001004073f75b2 */ /* 0x0000220008000100 */
[----:B------:R0:W0:Y:S01]  /*0350*/  SYNCS.EXCH.64 URZ, [UR7+0x30], UR8 ;  /* 0x00003008073f75b2 */ /* 0x0000220008000100 */
[----:B------:R0:W0:Y:S01]  /*0360*/  SYNCS.EXCH.64 URZ, [UR7+0x18], UR4 ;  /* 0x00001804073f75b2 */ /* 0x0000220008000100 */
[----:B------:R0:W0:Y:S01]  /*0370*/  SYNCS.EXCH.64 URZ, [UR7+0x38], UR8 ;  /* 0x00003808073f75b2 */ /* 0x0000220008000100 */
[----:B------:R-:W-:Y:S01]  /*0380*/  NOP ;  /* 0x0000000000007918 */ /* 0x000fe20000000000 */
.L_x_2:
[----:B------:R-:W5:Y:S01]  /*0390*/  S2UR UR15, SR_CTAID.X ;  /* 0x00000000000f79c3 */ /* 0x000f620000002500 */
[----:B------:R-:W-:Y:S01]  /*03a0*/  SHF.R.S32.HI R2, RZ, 0x1f, R3 ;  /* 0x0000001fff027819 */ /* 0x000fe20000011403 */
[----:B------:R-:W1:Y:S01]  /*03b0*/  SHFL.IDX PT, R12, R0, RZ, 0x1f ;  /* 0x00001fff000c7589 */ /* 0x000e6200000e0000 */
[----:B0-----:R-:W-:Y:S01]  /*03c0*/  ULDC UR4, c[0x0][0x150] ;  /* 0x0000540000047ab9 */ /* 0x001fe20000000800 */
[----:B------:R-:W-:Y:S02]  /*03d0*/  ELECT P0, URZ, PT ;  /* 0x00000000003f782f */ /* 0x000fe40003800000 */
[----:B------:R-:W-:Y:S01]  /*03e0*/  LEA.HI R2, R2, R3, RZ, 0x7 ;  /* 0x0000000302027211 */ /* 0x000fe200078f38ff */
[----:B------:R0:W2:Y:S01]  /*03f0*/  SHFL.IDX PT, R8, R0, RZ, 0x1f ;  /* 0x00001fff00087589 */ /* 0x0000a200000e0000 */
[----:B------:R-:W-:Y:S01]  /*0400*/  SHF.R.S32.HI R11, RZ, 0x1f, R6 ;  /* 0x0000001fff0b7819 */ /* 0x000fe20000011406 */
[----:B------:R-:W0:Y:S01]  /*0410*/  S2UR UR8, SR_CTAID.Y ;  /* 0x00000000000879c3 */ /* 0x000e220000002600 */
[----:B------:R-:W-:-:S02]  /*0420*/  LOP3.LUT R2, R2, 0xffffff80, RZ, 0xc0, !PT ;  /* 0xffffff8002027812 */ /* 0x000fc400078ec0ff */
[----:B------:R-:W-:Y:S02]  /*0430*/  ELECT P1, URZ, PT ;  /* 0x00000000003f782f */ /* 0x000fe40003820000 */
[----:B------:R-:W-:Y:S01]  /*0440*/  LEA.HI R11, R11, R6, RZ, 0x2 ;  /* 0x000000060b0b7211 */ /* 0x000fe200078f10ff */
[----:B------:R-:W-:Y:S01]  /*0450*/  ULDC UR5, c[0x0][0x154] ;  /* 0x0000550000057ab9 */ /* 0x000fe20000000800 */
[----:B------:R-:W-:Y:S01]  /*0460*/  ULDC UR7, c[0x0][0x144] ;  /* 0x0000510000077ab9 */ /* 0x000fe20000000800 */
[----:B------:R-:W-:Y:S01]  /*0470*/  IMAD.IADD R4, R3, 0x1, -R2 ;  /* 0x0000000103047824 */ /* 0x000fe200078e0a02 */
[----:B------:R-:W-:Y:S01]  /*0480*/  LOP3.LUT R11, R11, 0x3ffffffc, RZ, 0xc0, !PT ;  /* 0x3ffffffc0b0b7812 */ /* 0x000fe200078ec0ff */
[----:B------:R-:W-:Y:S01]  /*0490*/  UMOV UR18, 0x80 ;  /* 0x0000008000127882 */ /* 0x000fe20000000000 */
[----:B------:R3:W3:Y:S01]  /*04a0*/  SHFL.IDX PT, R97, R5, RZ, 0x1f ;  /* 0x00001fff05617589 */ /* 0x0006e200000e0000 */
[----:B------:R-:W-:Y:S01]  /*04b0*/  NOP ;  /* 0x0000000000007918 */ /* 0x000fe20000000000 */
[----:B------:R-:W-:Y:S01]  /*04c0*/  SHF.R.S32.HI R9, RZ, 0x1f, R4 ;  /* 0x0000001fff097819 */ /* 0x000fe20000011404 */
[----:B------:R-:W-:Y:S01]  /*04d0*/  IMAD.IADD R11, R6, 0x1, -R11 ;  /* 0x00000001060b7824 */ /* 0x000fe200078e0a0b */
[----:B------:R-:W-:Y:S01]  /*04e0*/  NOP ;  /* 0x0000000000007918 */ /* 0x000fe20000000000 */
[----:B------:R-:W-:Y:S01]  /*04f0*/  ULDC UR17, c[0x0][0x148] ;  /* 0x0000520000117ab9 */ /* 0x000fe20000000800 */
[----:B------:R-:W-:Y:S01]  /*0500*/  LEA.HI R2, R9, R4, RZ, 0x3 ;  /* 0x0000000409027211 */ /* 0x000fe200078f18ff */
[----:B------:R-:W-:Y:S01]  /*0510*/  IMAD.MOV.U32 R23, RZ, RZ, 0x1 ;  /* 0x00000001ff177424 */ /* 0x000fe200078e00ff */
[----:B-----5:R-:W-:-:S02]  /*0520*/  I2FP.F32.U32 R10, UR15 ;  /* 0x0000000f000a7c45 */ /* 0x020fc40008201000 */
[--C-:B------:R-:W-:Y:S02]  /*0530*/  SHF.R.S32.HI R7, RZ, 0x3, R2.reuse ;  /* 0x00000003ff077819 */ /* 0x100fe40000011402 */
[----:B------:R-:W-:Y:S01]  /*0540*/  SHF.R.S32.HI R2, RZ, 0x1f, R2 ;  /* 0x0000001fff027819 */ /* 0x000fe20000011402 */
[----:B------:R-:W-:Y:S01]  /*0550*/  FMUL R10, R10, UR4 ;  /* 0x000000040a0a7c20 */ /* 0x000fe20008400000 */
[----:B-1----:R-:W-:Y:S02]  /*0560*/  ISETP.NE.OR P0, PT, R12, RZ, !P0 ;  /* 0x000000ff0c00720c */ /* 0x002fe40004705670 */
[----:B------:R-:W-:Y:S02]  /*0570*/  LEA.HI R2, R2, R7, RZ, 0x2 ;  /* 0x0000000702027211 */ /* 0x000fe400078f10ff */
[----:B0-----:R-:W-:Y:S01]  /*0580*/  I2FP.F32.U32 R0, UR8 ;  /* 0x0000000800007c45 */ /* 0x001fe20008201000 */
[----:B------:R-:W0:Y:S01]  /*0590*/  F2I.U32.TRUNC.NTZ R10, R10 ;  /* 0x0000000a000a7305 */ /* 0x000e22000020f000 */
[----:B------:R-:W-:-:S02]  /*05a0*/  LOP3.LUT R2, R2, 0xfffffffc, RZ, 0xc0, !PT ;  /* 0xfffffffc02027812 */ /* 0x000fc400078ec0ff */
[----:B--2---:R-:W-:Y:S01]  /*05b0*/  ISETP.NE.OR P1, PT, R8, RZ, !P1 ;  /* 0x000000ff0800720c */ /* 0x004fe20004f25670 */
[----:B------:R-:W-:Y:S01]  /*05c0*/  FMUL R0, R0, UR5 ;  /* 0x0000000500007c20 */ /* 0x000fe20008400000 */
[----:B------:R-:W-:Y:S01]  /*05d0*/  ISETP.NE.AND P2, PT, RZ, UR19, PT ;  /* 0x00000013ff007c0c */ /* 0x000fe2000bf45270 */
[----:B------:R-:W-:Y:S02]  /*05e0*/  IMAD.IADD R2, R7, 0x1, -R2 ;  /* 0x0000000107027824 */ /* 0x000fe400078e0a02 */
[----:B------:R-:W-:Y:S02]  /*05f0*/  VOTEU.ALL UP0, P0 ;  /* 0x00000000003f7886 */ /* 0x000fe40000000000 */
[----:B------:R-:W-:Y:S01]  /*0600*/  IMAD R2, R11, 0x4, R2 ;  /* 0x000000040b027824 */ /* 0x000fe200078e0202 */
[----:B------:R-:W1:Y:S02]  /*0610*/  F2I.U32.TRUNC.NTZ R0, R0 ;  /* 0x0000000000007305 */ /* 0x000e64000020f000 */
[----:B------:R-:W2:Y:S01]  /*0620*/  @!UP0 S2UR UR11, SR_CgaCtaId ;  /* 0x00000000000b89c3 */ /* 0x000ea20000008800 */
[----:B------:R-:W-:Y:S01]  /*0630*/  @!UP0 UMOV UR10, 0x400 ;  /* 0x00000400000a8882 */ /* 0x000fe20000000000 */
[----:B0-----:R-:W-:Y:S01]  /*0640*/  R2UR UR4, R10 ;  /* 0x000000000a0472ca */ /* 0x001fe200000e0000 */
[----:B------:R-:W-:Y:S01]  /*0650*/  VOTEU.ALL UP1, P1 ;  /* 0x00000000003f7886 */ /* 0x000fe20000820000 */
[----:B------:R-:W-:Y:S01]  /*0660*/  SHF.R.S32.HI R7, RZ, 0x1f, R2 ;  /* 0x0000001fff077819 */ /* 0x000fe20000011402 */
[----:B------:R-:W-:Y:S01]  /*0670*/  VOTEU.ALL UP2, P1 ;  /* 0x00000000003f7886 */ /* 0x000fe20000840000 */
[----:B------:R-:W-:Y:S01]  /*0680*/  VOTEU.ALL UP3, P1 ;  /* 0x00000000003f7886 */ /* 0x000fe20000860000 */
[----:B------:R-:W-:Y:S01]  /*0690*/  VOTEU.ALL UP4, P1 ;  /* 0x00000000003f7886 */ /* 0x000fe20000880000 */
[----:B------:R-:W-:Y:S01]  /*06a0*/  LEA.HI R7, R7, R2, RZ, 0x2 ;  /* 0x0000000207077211 */ /* 0x000fe200078f10ff */
[----:B------:R-:W0:Y:S01]  /*06b0*/  @!UP1 S2UR UR16, SR_CgaCtaId ;  /* 0x00000000001099c3 */ /* 0x000e220000008800 */
[----:B------:R-:W-:Y:S01]  /*06c0*/  @!UP1 UMOV UR13, 0x400 ;  /* 0x00000400000d9882 */ /* 0x000fe20000000000 */
[----:B------:R-:W-:Y:S01]  /*06d0*/  VOTEU.ALL UP5, P1 ;  /* 0x00000000003f7886 */ /* 0x000fe200008a0000 */
[----:B------:R-:W-:Y:S01]  /*06e0*/  LOP3.LUT R11, R7, 0xfffffffc, RZ, 0xc0, !PT ;  /* 0xfffffffc070b7812 */ /* 0x000fe200078ec0ff */
[----:B------:R-:W-:Y:S01]  /*06f0*/  IMAD.SHL.U32 R7, R2, 0x4, RZ ;  /* 0x0000000402077824 */ /* 0x000fe200078e00ff */
[----:B-1----:R-:W-:Y:S01]  /*0700*/  R2UR UR9, R0 ;  /* 0x00000000000972ca */ /* 0x002fe200000e0000 */
[----:B------:R-:W-:-:S02]  /*0710*/  UIADD3 UR4, -UR4, URZ, URZ ;  /* 0x0000003f04047290 */ /* 0x000fc4000fffe13f */
[----:B------:R-:W1:Y:S01]  /*0720*/  LDC R0, c[0x0][0x140] ;  /* 0x00005000ff007b82 */ /* 0x000e620000000800 */
[C---:B------:R-:W-:Y:S01]  /*0730*/  IMAD.IADD R11, R2.reuse, 0x1, -R11 ;  /* 0x00000001020b7824 */ /* 0x040fe200078e0a0b */
[----:B------:R-:W-:Y:S01]  /*0740*/  UIMAD UR7, UR7, UR4, UR15 ;  /* 0x00000004070772a4 */ /* 0x000fe2000f8e020f */
[----:B------:R-:W-:Y:S02]  /*0750*/  LOP3.LUT R22, R2, 0xc, R7, 0x78, !PT ;  /* 0x0000000c02167812 */ /* 0x000fe400078e7807 */
[----:B------:R-:W-:Y:S02]  /*0760*/  UMOV UR4, 0x20 ;  /* 0x0000002000047882 */ /* 0x000fe40000000000 */
[----:B------:R-:W-:-:S04]  /*0770*/  @!UP0 UIADD3 UR4, -UR4, 0x100000, URZ ;  /* 0x0010000004048890 */ /* 0x000fc8000fffe13f */
[----:B------:R-:W-:Y:S02]  /*0780*/  @!UP0 USHF.L.U32 UR5, UR4, 0xb, URZ ;  /* 0x0000000b04058899 */ /* 0x000fe4000800063f */
[----:B------:R-:W-:Y:S01]  /*0790*/  @!UP0 USHF.L.U32 UR4, UR4, 0x1, URZ ;  /* 0x0000000104048899 */ /* 0x000fe2000800063f */
[----:B------:R-:W-:Y:S01]  /*07a0*/  ISETP.NE.AND P3, PT, R11, UR7, PT ;  /* 0x000000070b007c0c */ /* 0x000fe2000bf65270 */
[----:B--2---:R-:W-:Y:S02]  /*07b0*/  @!UP0 ULEA UR12, UR11, UR10, 0x18 ;  /* 0x0000000a0b0c8291 */ /* 0x004fe4000f8ec03f */
[----:B------:R-:W-:-:S04]  /*07c0*/  @!UP1 UIADD3 UR10, -UR18, 0x100000, URZ ;  /* 0x00100000120a9890 */ /* 0x000fc8000fffe13f */
[----:B------:R-:W-:Y:S02]  /*07d0*/  @!UP1 USHF.L.U32 UR11, UR10, 0xb, URZ ;  /* 0x0000000b0a0b9899 */ /* 0x000fe4000800063f */
[----:B------:R-:W-:Y:S01]  /*07e0*/  @!UP1 USHF.L.U32 UR10, UR10, 0x1, URZ ;  /* 0x000000010a0a9899 */ /* 0x000fe2000800063f */
[----:B------:R-:W-:Y:S01]  /*07f0*/  VOTEU.ALL UP0, P0 ;  /* 0x00000000003f7886 */ /* 0x000fe20000000000 */
[----:B------:R-:W-:Y:S02]  /*0800*/  UIADD3 UR9, -UR9, URZ, URZ ;  /* 0x0000003f09097290 */ /* 0x000fe4000fffe13f */
[----:B0-----:R-:W-:Y:S01]  /*0810*/  @!UP1 ULEA UR13, UR16, UR13, 0x18 ;  /* 0x0000000d100d9291 */ /* 0x001fe2000f8ec03f */
[----:B------:R-:W-:Y:S01]  /*0820*/  VOTEU.ALL UP1, P0 ;  /* 0x00000000003f7886 */ /* 0x000fe20000020000 */
[----:B------:R-:W-:Y:S02]  /*0830*/  LOP3.LUT P0, RZ, R4, 0x7, RZ, 0xc0, !PT ;  /* 0x0000000704ff7812 */ /* 0x000fe4000780c0ff */
[----:B---3--:R-:W-:Y:S01]  /*0840*/  @P3 SHF.R.S32.HI R5, RZ, 0x1f, R22 ;  /* 0x0000001fff053819 */ /* 0x008fe20000011416 */
[----:B------:R-:W0:Y:S02]  /*0850*/  FENCE.VIEW.ASYNC.S ;  /* 0x00000000000073c6 */ /* 0x000e240000000000 */
[----:B0-----:R-:W0:Y:S01]  /*0860*/  @!UP0 SYNCS.EXCH.64 URZ, [UR12+0x70], UR4 ;  /* 0x000070040c3f85b2 */ /* 0x001e220008000100 */
[----:B------:R-:W-:-:S02]  /*0870*/  ISETP.LT.U32.AND P0, PT, R22, 0x4, !P0 ;  /* 0x000000041600780c */ /* 0x000fc40004701070 */
[----:B------:R-:W-:Y:S02]  /*0880*/  @P3 LEA.HI R5, R5, R22, RZ, 0x2 ;  /* 0x0000001605053211 */ /* 0x000fe400078f10ff */
[----:B-1----:R-:W-:Y:S02]  /*0890*/  ISETP.EQ.U32.AND P1, PT, R0, 0x1, PT ;  /* 0x000000010000780c */ /* 0x002fe40003f22070 */
[----:B------:R-:W-:Y:S02]  /*08a0*/  @P3 SHF.R.S32.HI R5, RZ, 0x2, R5 ;  /* 0x00000002ff053819 */ /* 0x000fe40000011405 */
[----:B------:R-:W-:Y:S01]  /*08b0*/  SEL R0, RZ, 0x1, !P0 ;  /* 0x00000001ff007807 */ /* 0x000fe20004000000 */
[----:B------:R1:W2:Y:S01]  /*08c0*/  @!UP1 SYNCS.EXCH.64 URZ, [UR12+0x78], UR4 ;  /* 0x000078040c3f95b2 */ /* 0x0002a20008000100 */
[----:B------:R-:W-:Y:S01]  /*08d0*/  NOP ;  /* 0x0000000000007918 */ /* 0x000fe20000000000 */
[----:B-1----:R-:W-:Y:S01]  /*08e0*/  UIMAD UR4, UR17, UR9, UR8 ;  /* 0x00000009110472a4 */ /* 0x002fe2000f8e0208 */
[----:B------:R1:W3:Y:S05]  /*08f0*/  @!UP2 SYNCS.EXCH.64 URZ, [UR13+0x50], UR10 ;  /* 0x0000500a0d3fa5b2 */ /* 0x0002ea0008000100 */
[----:B------:R-:W-:-:S04]  /*0900*/  @P3 ISETP.NE.AND P4, PT, R5, UR4, PT ;  /* 0x0000000405003c0c */ /* 0x000fc8000bf85270 */
[----:B------:R-:W-:-:S04]  /*0910*/  @P3 SEL R23, RZ, 0x1, P4 ;  /* 0x00000001ff173807 */ /* 0x000fc80002000000 */
[----:B------:R-:W-:Y:S01]  /*0920*/  LOP3.LUT R23, R23, R0, RZ, 0xc0, !PT ;  /* 0x0000000017177212 */ /* 0x000fe200078ec0ff */
[----:B------:R1:W0:Y:S01]  /*0930*/  @!UP3 SYNCS.EXCH.64 URZ, [UR13+0x58], UR10 ;  /* 0x0000580a0d3fb5b2 */ /* 0x0002220008000100 */
[----:B------:R1:W0:Y:S01]  /*0940*/  @!UP4 SYNCS.EXCH.64 URZ, [UR13+0x60], UR10 ;  /* 0x0000600a0d3fc5b2 */ /* 0x0002220008000100 */
[----:B------:R1:W0:Y:S01]  /*0950*/  @!UP5 SYNCS.EXCH.64 URZ, [UR13+0x68], UR10 ;  /* 0x0000680a0d3fd5b2 */ /* 0x0002220008000100 */
[----:B------:R-:W-:Y:S01]  /*0960*/  NOP ;  /* 0x0000000000007918 */ /* 0x000fe20000000000 */
[----:B-1----:R-:W-:Y:S05]  /*0970*/  @!P1 BRA `(.L_x_3) ;  /* 0x0000000000089947 */ /* 0x002fea0003800000 */
[----:B0-234-:R-:W-:Y:S01]  /*0980*/  UCGABAR_ARV ;  /* 0x00000000000079c7 */ /* 0x01dfe20008000000 */
[----:B------:R-:W-:Y:S05]  /*0990*/  BRA `(.L_x_4) ;  /* 0x0000000000047947 */ /* 0x000fea0003800000 */
.L_x_3:
[----:B0-234-:R-:W-:Y:S01]  /*09a0*/  NOP ;  /* 0x0000000000007918 */ /* 0x01dfe20000000000 */
.L_x_4:
[----:B------:R-:W-:Y:S01]  /*09b0*/  ULDC.64 UR4, c[0x0][0x598] ;  /* 0x0001660000047ab9 */ /* 0x000fe20000000a00 */
[----:B------:R-:W-:Y:S01]  /*09c0*/  ULDC.64 UR54, c[0x0][0x208] ;  /* 0x0000820000367ab9 */ /* 0x000fe20000000a00 */
[----:B------:R-:W-:-:S04]  /*09d0*/  ISETP.NE.U32.AND P0, PT, RZ, UR4, PT ;  /* 0x00000004ff007c0c */ /* 0x000fc8000bf05070 */
[----:B------:R-:W-:-:S13]  /*09e0*/  ISETP.NE.AND.EX P0, PT, RZ, UR5, PT, P0 ;  /* 0x00000005ff007c0c */ /* 0x000fda000bf05300 */
[----:B------:R-:W-:Y:S05]  /*09f0*/  @!P0 BRA `(.L_x_5) ;  /* 0x00000000001c8947 */ /* 0x000fea0003800000 */
[----:B------:R-:W0:Y:S02]  /*0a00*/  LDC.64 R6, c[0x0][0x598] ;  /* 0x00016600ff067b82 */ /* 0x000e240000000a00 */
[----:B0-----:R-:W2:Y:S02]  /*0a10*/  LDG.E.64 R6, desc[UR54][R6.64] ;  /* 0x0000003606067981 */ /* 0x001ea4000c1e1b00 */
[----:B--2---:R-:W-:-:S04]  /*0a20*/  ISETP.NE.U32.AND P0, PT, R6, RZ, PT ;  /* 0x000000ff0600720c */ /* 0x004fc80003f05070 */
[----:B------:R-:W-:-:S13]  /*0a30*/  ISETP.NE.AND.EX P0, PT, R7, RZ, PT, P0 ;  /* 0x000000ff0700720c */ /* 0x000fda0003f05300 */
[----:B------:R-:W-:Y:S05]  /*0a40*/  @!P0 BRA `(.L_x_5) ;  /* 0x0000000000088947 */ /* 0x000fea0003800000 */
[----:B------:R0:W5:Y:S01]  /*0a50*/  LD.E R88, desc[UR54][R6.64] ;  /* 0x0000003606587980 */ /* 0x000162000c101900 */
[----:B------:R-:W-:Y:S05]  /*0a60*/  BRA `(.L_x_6) ;  /* 0x0000000000247947 */ /* 0x000fea0003800000 */
.L_x_5:
[----:B------:R-:W-:Y:S02]  /*0a70*/  ULDC.64 UR4, c[0x0][0x588] ;  /* 0x0001620000047ab9 */ /* 0x000fe40000000a00 */
[----:B------:R-:W-:-:S04]  /*0a80*/  ISETP.NE.U32.AND P0, PT, RZ, UR4, PT ;  /* 0x00000004ff007c0c */ /* 0x000fc8000bf05070 */
[----:B------:R-:W-:-:S13]  /*0a90*/  ISETP.NE.AND.EX P0, PT, RZ, UR5, PT, P0 ;  /* 0x00000005ff007c0c */ /* 0x000fda000bf05300 */
[----:B------:R-:W-:Y:S05]  /*0aa0*/  @!P0 BRA `(.L_x_7) ;  /* 0x00000000000c8947 */ /* 0x000fea0003800000 */
[----:B------:R-:W0:Y:S02]  /*0ab0*/  LDC.64 R88, c[0x0][0x588] ;  /* 0x00016200ff587b82 */ /* 0x000e240000000a00 */
[----:B0-----:R1:W5:Y:S01]  /*0ac0*/  LDG.E R88, desc[UR54][R88.64] ;  /* 0x0000003658587981 */ /* 0x001362000c1e1900 */
[----:B------:R-:W-:Y:S05]  /*0ad0*/  BRA `(.L_x_6) ;  /* 0x0000000000087947 */ /* 0x000fea0003800000 */
.L_x_7:
[----:B------:R-:W-:Y:S02]  /*0ae0*/  ULDC UR4, c[0x0][0x580] ;  /* 0x0001600000047ab9 */ /* 0x000fe40000000800 */
[----:B------:R-:W-:-:S07]  /*0af0*/  IMAD.U32 R88, RZ, RZ, UR4 ;  /* 0x00000004ff587e24 */ /* 0x000fce000f8e00ff */
.L_x_6:
[----:B------:R-:W-:Y:S02]  /*0b00*/  ULDC.64 UR4, c[0x0][0x5a0] ;  /* 0x0001680000047ab9 */ /* 0x000fe40000000a00 */
[----:B------:R-:W-:-:S04]  /*0b10*/  ISETP.NE.U32.AND P0, PT, RZ, UR4, PT ;  /* 0x00000004ff007c0c */ /* 0x000fc8000bf05070 */
[----:B------:R-:W-:-:S13]  /*0b20*/  ISETP.NE.AND.EX P0, PT, RZ, UR5, PT, P0 ;  /* 0x00000005ff007c0c */ /* 0x000fda000bf05300 */
[----:B------:R-:W-:Y:S05]  /*0b30*/  @!P0 BRA `(.L_x_8) ;  /* 0x00000000001c8947 */ /* 0x000fea0003800000 */
[----:B0-----:R-:W0:Y:S02]  /*0b40*/  LDC.64 R6, c[0x0][0x5a0] ;  /* 0x00016800ff067b82 */ /* 0x001e240000000a00 */
[----:B0-----:R-:W2:Y:S02]  /*0b50*/  LDG.E.64 R6, desc[UR54][R6.64] ;  /* 0x0000003606067981 */ /* 0x001ea4000c1e1b00 */
[----:B--2---:R-:W-:-:S04]  /*0b60*/  ISETP.NE.U32.AND P0, PT, R6, RZ, PT ;  /* 0x000000ff0600720c */ /* 0x004fc80003f05070 */
[----:B------:R-:W-:-:S13]  /*0b70*/  ISETP.NE.AND.EX P0, PT, R7, RZ, PT, P0 ;  /* 0x000000ff0700720c */ /* 0x000fda0003f05300 */
[----:B------:R-:W-:Y:S05]  /*0b80*/  @!P0 BRA `(.L_x_8) ;  /* 0x0000000000088947 */ /* 0x000fea0003800000 */
[----:B-1----:R0:W5:Y:S01]  /*0b90*/  LD.E R89, desc[UR54][R6.64] ;  /* 0x0000003606597980 */ /* 0x002162000c101900 */
[----:B------:R-:W-:Y:S05]  /*0ba0*/  BRA `(.L_x_9) ;  /* 0x0000000000247947 */ /* 0x000fea0003800000 */
.L_x_8:
[----:B------:R-:W-:Y:S02]  /*0bb0*/  ULDC.64 UR4, c[0x0][0x590] ;  /* 0x0001640000047ab9 */ /* 0x000fe40000000a00 */
[----:B------:R-:W-:-:S04]  /*0bc0*/  ISETP.NE.U32.AND P0, PT, RZ, UR4, PT ;  /* 0x00000004ff007c0c */ /* 0x000fc8000bf05070 */
[----:B------:R-:W-:-:S13]  /*0bd0*/  ISETP.NE.AND.EX P0, PT, RZ, UR5, PT, P0 ;  /* 0x00000005ff007c0c */ /* 0x000fda000bf05300 */
[----:B------:R-:W-:Y:S05]  /*0be0*/  @!P0 BRA `(.L_x_10) ;  /* 0x00000000000c8947 */ /* 0x000fea0003800000 */
[----:B0-----:R-:W1:Y:S02]  /*0bf0*/  LDC.64 R6, c[0x0][0x590] ;  /* 0x00016400ff067b82 */ /* 0x001e640000000a00 */
[----:B-1----:R1:W5:Y:S01]  /*0c00*/  LDG.E R89, desc[UR54][R6.64] ;  /* 0x0000003606597981 */ /* 0x002362000c1e1900 */
[----:B------:R-:W-:Y:S05]  /*0c10*/  BRA `(.L_x_9) ;  /* 0x0000000000087947 */ /* 0x000fea0003800000 */
.L_x_10:
[----:B------:R-:W-:Y:S02]  /*0c20*/  ULDC UR4, c[0x0][0x584] ;  /* 0x0001610000047ab9 */ /* 0x000fe40000000800 */
[----:B-1----:R-:W-:-:S07]  /*0c30*/  IMAD.U32 R89, RZ, RZ, UR4 ;  /* 0x00000004ff597e24 */ /* 0x002fce000f8e00ff */
.L_x_9:
[----:B------:R-:W-:Y:S01]  /*0c40*/  ULDC UR4, c[0x0][0x65c] ;  /* 0x0001970000047ab9 */ /* 0x000fe20000000800 */
[----:B01----:R-:W0:Y:S01]  /*0c50*/  LDC.64 R6, c[0x0][0x650] ;  /* 0x00019400ff067b82 */ /* 0x003e220000000a00 */
[----:B------:R-:W-:Y:S01]  /*0c60*/  UISETP.NE.AND UP2, UPT, UR4, 0x1, UPT ;  /* 0x000000010400788c */ /* 0x000fe2000bf45270 */
[----:B------:R-:W-:Y:S01]  /*0c70*/  IMAD.MOV.U32 R18, RZ, RZ, -0x1 ;  /* 0xffffffffff127424 */ /* 0x000fe200078e00ff */
[----:B------:R-:W-:Y:S01]  /*0c80*/  UISETP.NE.AND UP0, UPT, UR19, 0x2, UPT ;  /* 0x000000021300788c */ /* 0x000fe2000bf05270 */
[----:B------:R-:W-:Y:S01]  /*0c90*/  IMAD.MOV.U32 R2, RZ, RZ, -0x1 ;  /* 0xffffffffff027424 */ /* 0x000fe200078e00ff */
[----:B------:R-:W-:Y:S01]  /*0ca0*/  UP2UR UR38, UPR, URZ, 0x4 ;  /* 0x000000043f267883 */ /* 0x000fe20008000000 */
[----:B------:R-:W-:-:S06]  /*0cb0*/  IMAD.MOV.U32 R19, RZ, RZ, -0x1 ;  /* 0xffffffffff137424 */ /* 0x000fcc00078e00ff */
[----:B------:R-:W-:Y:S01]  /*0cc0*/  @UP2 ULDC UR12, c[0x0][0x10] ;  /* 0x00000400000c2ab9 */ /* 0x000fe20000000800 */
[----:B------:R-:W-:Y:S01]  /*0cd0*/  @UP2 UMOV UR4, UR8 ;  /* 0x0000000800042c82 */ /* 0x000fe20008000000 */
[----:B------:R-:W-:Y:S01]  /*0ce0*/  @UP2 UMOV UR5, URZ ;  /* 0x0000003f00052c82 */ /* 0x000fe20008000000 */
[----:B------:R-:W-:Y:S01]  /*0cf0*/  @!UP2 ULDC UR16, c[0x0][0xc] ;  /* 0x000003000010aab9 */ /* 0x000fe20000000800 */
[----:B------:R-:W-:Y:S01]  /*0d00*/  @UP2 UIMAD.WIDE.U32 UR12, UR15, UR12, UR4 ;  /* 0x0000000c0f0c22a5 */ /* 0x000fe2000f8e0004 */
[----:B------:R-:W-:Y:S02]  /*0d10*/  ULDC UR10, c[0x0][0xc] ;  /* 0x00000300000a7ab9 */ /* 0x000fe40000000800 */
[----:B------:R-:W-:Y:S01]  /*0d20*/  @UP2 UMOV UR4, URZ ;  /* 0x0000003f00042c82 */ /* 0x000fe20008000000 */
[----:B------:R-:W-:Y:S01]  /*0d30*/  UMOV UR5, URZ ;  /* 0x0000003f00057c82 */ /* 0x000fe20008000000 */
[----:B------:R-:W-:Y:S01]  /*0d40*/  @UP2 UIADD3 UR18, UR13, UR4, URZ ;  /* 0x000000040d122290 */ /* 0x000fe2000fffe03f */
[----:B------:R-:W-:-:S02]  /*0d50*/  ULDC UR11, c[0x0][0x10] ;  /* 0x00000400000b7ab9 */ /* 0x000fc40000000800 */
[----:B------:R-:W-:Y:S01]  /*0d60*/  UMOV UR4, UR15 ;  /* 0x0000000f00047c82 */ /* 0x000fe20008000000 */
[----:B------:R-:W-:Y:S02]  /*0d70*/  UIMAD.WIDE.U32 UR10, UR10, UR11, URZ ;  /* 0x0000000b0a0a72a5 */ /* 0x000fe4000f8e003f */
[----:B------:R-:W-:Y:S01]  /*0d80*/  @!UP2 UIMAD.WIDE.U32 UR4, UR8, UR16, UR4 ;  /* 0x000000100804a2a5 */ /* 0x000fe2000f8e0004 */
[----:B------:R-:W-:Y:S02]  /*0d90*/  ULDC UR13, c[0x0][0x14] ;  /* 0x00000500000d7ab9 */ /* 0x000fe40000000800 */
[----:B------:R-:W-:Y:S02]  /*0da0*/  UIMAD.WIDE.U32 UR52, UR10, UR13, URZ ;  /* 0x0000000d0a3472a5 */ /* 0x000fe4000f8e003f */
[----:B------:R-:W-:Y:S02]  /*0db0*/  UIMAD UR39, UR11, UR13, URZ ;  /* 0x0000000d0b2772a4 */ /* 0x000fe4000f8e023f */
[----:B------:R-:W-:Y:S01]  /*0dc0*/  @!UP2 UMOV UR12, UR4 ;  /* 0x00000004000cac82 */ /* 0x000fe20008000000 */
[----:B------:R-:W-:Y:S01]  /*0dd0*/  @!UP2 UMOV UR18, UR5 ;  /* 0x000000050012ac82 */ /* 0x000fe20008000000 */
[----:B------:R-:W-:-:S02]  /*0de0*/  UIADD3 UR39, UR53, UR39, URZ ;  /* 0x0000002735277290 */ /* 0x000fc4000fffe03f */
[----:B------:R-:W-:-:S04]  /*0df0*/  UIADD3 UR4, UP1, UR12, UR52, URZ ;  /* 0x000000340c047290 */ /* 0x000fc8000ff3e03f */
[----:B------:R-:W-:Y:S02]  /*0e00*/  UIADD3.X UR5, UR18, UR39, URZ, UP1, !UPT ;  /* 0x0000002712057290 */ /* 0x000fe40008ffe43f */
[----:B------:R-:W-:Y:S02]  /*0e10*/  USEL UR4, UR4, UR12, !UP0 ;  /* 0x0000000c04047287 */ /* 0x000fe4000c000000 */
[----:B------:R-:W-:-:S04]  /*0e20*/  USEL UR5, UR5, UR18, !UP0 ;  /* 0x0000001205057287 */ /* 0x000fc8000c000000 */
[----:B0-----:R-:W-:Y:S01]  /*0e30*/  ISETP.LE.U32.AND P0, PT, R6, UR4, PT ;  /* 0x0000000406007c0c */ /* 0x001fe2000bf03070 */
[----:B------:R-:W-:Y:S02]  /*0e40*/  IMAD.U32 R16, RZ, RZ, UR4 ;  /* 0x00000004ff107e24 */ /* 0x000fe4000f8e00ff */
[----:B------:R-:W-:Y:S02]  /*0e50*/  IMAD.U32 R0, RZ, RZ, UR5 ;  /* 0x00000005ff007e24 */ /* 0x000fe4000f8e00ff */
[----:B------:R-:W-:-:S03]  /*0e60*/  IMAD.U32 R17, RZ, RZ, UR5 ;  /* 0x00000005ff117e24 */ /* 0x000fc6000f8e00ff */
[----:B------:R-:W-:Y:S02]  /*0e70*/  ISETP.GE.U32.AND.EX P0, PT, R0, R7, PT, P0 ;  /* 0x000000070000720c */ /* 0x000fe40003f06100 */
[----:B------:R-:W-:-:S11]  /*0e80*/  PRMT R0, RZ, 0x7610, R0 ;  /* 0x00007610ff007816 */ /* 0x000fd60000000000 */
[----:B------:R-:W-:Y:S05]  /*0e90*/  @P0 BRA `(.L_x_11) ;  /* 0x0000000400500947 */ /* 0x000fea0003800000 */
[----:B------:R-:W-:Y:S01]  /*0ea0*/  ULDC.64 UR18, c[0x0][0x628] ;  /* 0x00018a0000127ab9 */ /* 0x000fe20000000a00 */
[C---:B------:R-:W-:Y:S01]  /*0eb0*/  R2UR UR20, R16.reuse ;  /* 0x00000000101472ca */ /* 0x040fe200000e0000 */
[----:B------:R-:W-:Y:S01]  /*0ec0*/  ULDC UR16, c[0x0][0x630] ;  /* 0x00018c0000107ab9 */ /* 0x000fe20000000800 */
[----:B------:R-:W-:Y:S02]  /*0ed0*/  ISETP.NE.U32.AND P0, PT, RZ, UR18, PT ;  /* 0x00000012ff007c0c */ /* 0x000fe4000bf05070 */
[----:B------:R-:W-:Y:S02]  /*0ee0*/  R2UR UR4, R16 ;  /* 0x00000000100472ca */ /* 0x000fe400000e0000 */
[----:B------:R-:W-:Y:S02]  /*0ef0*/  ISETP.NE.AND.EX P0, PT, RZ, UR19, PT, P0 ;  /* 0x00000013ff007c0c */ /* 0x000fe4000bf05300 */
[----:B------:R-:W-:-:S11]  /*0f00*/  R2UR UR5, R17 ;  /* 0x00000000110572ca */ /* 0x000fd600000e0000 */
[----:B------:R-:W-:Y:S05]  /*0f10*/  @!P0 BRA `(.L_x_12) ;  /* 0x0000000000308947 */ /* 0x000fea0003800000 */
[----:B------:R-:W-:Y:S01]  /*0f20*/  R2UR UR4, R16 ;  /* 0x00000000100472ca */ /* 0x000fe200000e0000 */
[----:B------:R-:W-:Y:S01]  /*0f30*/  ULDC UR12, c[0x0][0x634] ;  /* 0x00018d00000c7ab9 */ /* 0x000fe20000000800 */
[----:B------:R-:W-:-:S11]  /*0f40*/  R2UR UR15, R17 ;  /* 0x00000000110f72ca */ /* 0x000fd600000e0000 */
[----:B------:R-:W-:-:S04]  /*0f50*/  UIADD3 UR12, UP1, UR4, UR12, URZ ;  /* 0x0000000c040c7290 */ /* 0x000fc8000ff3e03f */
[----:B------:R-:W-:-:S04]  /*0f60*/  UIADD3.X UR15, URZ, UR15, URZ, UP1, !UPT ;  /* 0x0000000f3f0f7290 */ /* 0x000fc80008ffe43f */
[----:B------:R-:W-:-:S04]  /*0f70*/  UIMAD.WIDE.U32 UR4, UR15, UR18, URZ ;  /* 0x000000120f0472a5 */ /* 0x000fc8000f8e003f */
[----:B------:R-:W-:Y:S02]  /*0f80*/  UIMAD.WIDE.U32 UR10, UP1, UR12, UR19, UR4 ;  /* 0x000000130c0a72a5 */ /* 0x000fe4000f820004 */
[----:B------:R-:W-:Y:S02]  /*0f90*/  UIMAD.WIDE.U32 UR4, UR12, UR18, URZ ;  /* 0x000000120c0472a5 */ /* 0x000fe4000f8e003f */
[----:B------:R-:W-:Y:S02]  /*0fa0*/  UIADD3.X UR13, URZ, URZ, URZ, UP1, !UPT ;  /* 0x0000003f3f0d7290 */ /* 0x000fe40008ffe43f */
[----:B------:R-:W-:Y:S01]  /*0fb0*/  UIADD3 URZ, UP1, UR5, UR10, URZ ;  /* 0x0000000a053f7290 */ /* 0x000fe2000ff3e03f */
[----:B------:R-:W-:-:S03]  /*0fc0*/  UMOV UR12, UR11 ;  /* 0x0000000b000c7c82 */ /* 0x000fc60008000000 */
[----:B------:R-:W-:-:S12]  /*0fd0*/  UIMAD.WIDE.U32.X UR4, UR15, UR19, UR12, UP1 ;  /* 0x000000130f0472a5 */ /* 0x000fd800088e040c */
.L_x_12:
[----:B------:R-:W-:Y:S01]  /*0fe0*/  USHF.R.U64 UR4, UR4, UR16, UR5 ;  /* 0x0000001004047299 */ /* 0x000fe20008001205 */
[----:B------:R-:W-:Y:S01]  /*0ff0*/  R2UR UR11, R17 ;  /* 0x00000000110b72ca */ /* 0x000fe200000e0000 */
[----:B------:R-:W-:Y:S02]  /*1000*/  USHF.R.U32.HI UR5, URZ, UR16, UR5 ;  /* 0x000000103f057299 */ /* 0x000fe40008011605 */
[----:B------:R-:W-:Y:S01]  /*1010*/  UIADD3 UR12, UP1, URZ, -UR4, URZ ;  /* 0x800000043f0c7290 */ /* 0x000fe2000ff3e03f */
[----:B------:R-:W-:Y:S01]  /*1020*/  ULDC.64 UR18, c[0x0][0x620] ;  /* 0x0001880000127ab9 */ /* 0x000fe20000000a00 */
[----:B------:R-:W-:Y:S02]  /*1030*/  UISETP.NE.AND UP2, UPT, UR38, URZ, UPT ;  /* 0x0000003f2600728c */ /* 0x000fe4000bf45270 */
[----:B------:R-:W-:Y:S01]  /*1040*/  UIADD3.X UR5, URZ, ~UR5, URZ, UP1, !UPT ;  /* 0x800000053f057290 */ /* 0x000fe20008ffe43f */
[----:B------:R-:W-:Y:S01]  /*1050*/  UMOV UR10, UR20 ;  /* 0x00000014000a7c82 */ /* 0x000fe20008000000 */
[----:B------:R-:W-:-:S02]  /*1060*/  ULDC UR13, c[0x0][0x618] ;  /* 0x00018600000d7ab9 */ /* 0x000fc40000000800 */
[----:B------:R-:W-:Y:S02]  /*1070*/  UIMAD UR5, UR5, UR18, URZ ;  /* 0x00000012050572a4 */ /* 0x000fe4000f8e023f */
[----:B------:R-:W-:Y:S02]  /*1080*/  UIMAD.WIDE.U32 UR10, UR12, UR18, UR10 ;  /* 0x000000120c0a72a5 */ /* 0x000fe4000f8e000a */
[----:B------:R-:W-:Y:S02]  /*1090*/  UIMAD UR12, UR12, UR19, UR5 ;  /* 0x000000130c0c72a4 */ /* 0x000fe4000f8e0205 */
[----:B------:R-:W-:Y:S02]  /*10a0*/  @UP2 UIMAD UR7, UR17, UR9, UR8 ;  /* 0x00000009110722a4 */ /* 0x000fe4000f8e0208 */
[----:B------:R-:W-:Y:S01]  /*10b0*/  UIADD3 UR11, UR11, UR12, URZ ;  /* 0x0000000c0b0b7290 */ /* 0x000fe2000fffe03f */
[----:B------:R-:W-:Y:S01]  /*10c0*/  ULDC.64 UR8, c[0x0][0x640] ;  /* 0x0001900000087ab9 */ /* 0x000fe20000000a00 */
[----:B------:R-:W-:-:S02]  /*10d0*/  ULDC UR15, c[0x0][0x608] ;  /* 0x00018200000f7ab9 */ /* 0x000fc40000000800 */
[----:B------:R-:W-:Y:S01]  /*10e0*/  USHF.R.U64 UR20, UR10, UR13, UR11 ;  /* 0x0000000d0a147299 */ /* 0x000fe2000800120b */
[----:B------:R-:W-:Y:S01]  /*10f0*/  ISETP.NE.U32.AND P0, PT, RZ, UR8, PT ;  /* 0x00000008ff007c0c */ /* 0x000fe2000bf05070 */
[----:B------:R-:W-:Y:S01]  /*1100*/  USHF.R.U32.HI UR11, URZ, UR13, UR11 ;  /* 0x0000000d3f0b7299 */ /* 0x000fe2000801160b */
[----:B------:R-:W-:Y:S02]  /*1110*/  ULDC UR21, c[0x0][0x658] ;  /* 0x0001960000157ab9 */ /* 0x000fe40000000800 */
[----:B------:R-:W-:Y:S01]  /*1120*/  ISETP.NE.AND.EX P0, PT, RZ, UR9, PT, P0 ;  /* 0x00000009ff007c0c */ /* 0x000fe2000bf05300 */
[----:B------:R-:W-:Y:S02]  /*1130*/  USHF.R.U64 UR25, UR20, UR15, UR11 ;  /* 0x0000000f14197299 */ /* 0x000fe4000800120b */
[----:B------:R-:W-:Y:S01]  /*1140*/  USHF.R.U32.HI UR11, URZ, UR15, UR11 ;  /* 0x0000000f3f0b7299 */ /* 0x000fe2000801160b */
[----:B------:R-:W-:Y:S01]  /*1150*/  UMOV UR10, 0xffffffff ;  /* 0xffffffff000a7882 */ /* 0x000fe20000000000 */
[----:B------:R-:W-:Y:S01]  /*1160*/  ULDC UR5, c[0x0][0x600] ;  /* 0x0001800000057ab9 */ /* 0x000fe20000000800 */
[----:B------:R-:W-:-:S02]  /*1170*/  USHF.L.U32 UR10, UR10, UR21, URZ ;  /* 0x000000150a0a7299 */ /* 0x000fc4000800063f */
[----:B------:R-:W-:Y:S02]  /*1180*/  USHF.R.U64 UR26, UR25, UR21, UR11 ;  /* 0x00000015191a7299 */ /* 0x000fe4000800120b */
[----:B------:R-:W-:Y:S02]  /*1190*/  ULOP3.LUT UR15, URZ, UR10, URZ, 0x33, !UPT ;  /* 0x0000000a3f0f7292 */ /* 0x000fe4000f8e333f */
[----:B------:R-:W-:Y:S02]  /*11a0*/  UIADD3 UR19, UR5, -0x1, URZ ;  /* 0xffffffff05137890 */ /* 0x000fe4000fffe03f */
[----:B------:R-:W-:Y:S01]  /*11b0*/  USHF.R.U32.HI UR11, URZ, UR21, UR11 ;  /* 0x000000153f0b7299 */ /* 0x000fe2000801160b */
[----:B------:R-:W-:Y:S01]  /*11c0*/  ULDC UR22, c[0x0][0x648] ;  /* 0x0001920000167ab9 */ /* 0x000fe20000000800 */
[----:B------:R-:W-:Y:S01]  /*11d0*/  ULDC UR23, c[0x0][0x638] ;  /* 0x00018e0000177ab9 */ /* 0x000fe20000000800 */
[----:B------:R-:W-:Y:S01]  /*11e0*/  UMOV UR24, 0x1 ;  /* 0x0000000100187882 */ /* 0x000fe20000000000 */
[----:B------:R-:W-:Y:S01]  /*11f0*/  UMOV UR10, UR26 ;  /* 0x0000001a000a7c82 */ /* 0x000fe20008000000 */
[----:B------:R-:W-:Y:S07]  /*1200*/  @!P0 BRA `(.L_x_13) ;  /* 0x0000000000308947 */ /* 0x000fee0003800000 */
[----:B------:R-:W-:Y:S02]  /*1210*/  ULDC UR16, c[0x0][0x64c] ;  /* 0x0001930000107ab9 */ /* 0x000fe40000000800 */
        /* <DEDUP_REMOVED lines=8> */
[----:B------:R-:W-:-:S07]  /*12a0*/  UIMAD.WIDE.U32.X UR8, UR18, UR9, UR16, UP1 ;  /* 0x00000009120872a5 */ /* 0x000fce00088e0410 */
[----:B------:R-:W-:Y:S01]  /*12b0*/  UMOV UR10, UR8 ;  /* 0x00000008000a7c82 */ /* 0x000fe20008000000 */
[----:B------:R-:W-:-:S05]  /*12c0*/  UMOV UR11, UR9 ;  /* 0x00000009000b7c82 */ /* 0x000fca0008000000 */
.L_x_13:
[----:B------:R-:W-:Y:S01]  /*12d0*/  USHF.R.U64 UR9, UR10, UR22, UR11 ;  /* 0x000000160a097299 */ /* 0x000fe2000800120b */
[----:B------:R-:W-:Y:S01]  /*12e0*/  IMAD.MOV.U32 R0, RZ, RZ, 0x1 ;  /* 0x00000001ff007424 */ /* 0x000fe200078e00ff */
[----:B------:R-:W-:Y:S01]  /*12f0*/  USHF.L.U32 UR8, UR24, UR21, URZ ;  /* 0x0000001518087299 */ /* 0x000fe2000800063f */
[----:B------:R-:W-:Y:S01]  /*1300*/  IMAD.U32 R19, RZ, RZ, UR4 ;  /* 0x00000004ff137e24 */ /* 0x000fe2000f8e00ff */
[----:B------:R-:W-:Y:S02]  /*1310*/  ULOP3.LUT UR15, UR25, UR15, URZ, 0xc0, !UPT ;  /* 0x0000000f190f7292 */ /* 0x000fe4000f8ec03f */
[----:B------:R-:W-:Y:S02]  /*1320*/  UIADD3 UR10, -UR9, URZ, URZ ;  /* 0x0000003f090a7290 */ /* 0x000fe4000fffe13f */
[----:B------:R-:W-:Y:S02]  /*1330*/  UIMAD UR15, UR8, UR9, UR15 ;  /* 0x00000009080f72a4 */ /* 0x000fe4000f8e020f */
[----:B------:R-:W-:-:S02]  /*1340*/  ULOP3.LUT UR19, UR20, UR19, URZ, 0xc0, !UPT ;  /* 0x0000001314137292 */ /* 0x000fc4000f8ec03f */
[----:B------:R-:W-:Y:S01]  /*1350*/  UIMAD UR8, UR10, UR23, UR26 ;  /* 0x000000170a0872a4 */ /* 0x000fe2000f8e021a */
[----:B------:R-:W-:Y:S01]  /*1360*/  ULDC UR9, c[0x0][0x610] ;  /* 0x0001840000097ab9 */ /* 0x000fe20000000800 */
[----:B------:R-:W-:Y:S02]  /*1370*/  UISETP.NE.AND UP1, UPT, UR38, URZ, UPT ;  /* 0x0000003f2600728c */ /* 0x000fe4000bf25270 */
[----:B------:R-:W-:Y:S02]  /*1380*/  UIMAD UR7, UR15, UR9, UR7 ;  /* 0x000000090f0772a4 */ /* 0x000fe4000f8e0207 */
[----:B------:R-:W-:-:S04]  /*1390*/  UIMAD UR8, UR8, UR5, UR19 ;  /* 0x00000005080872a4 */ /* 0x000fc8000f8e0213 */
[----:B------:R-:W-:Y:S02]  /*13a0*/  USEL UR5, UR8, UR7, !UP1 ;  /* 0x0000000708057287 */ /* 0x000fe4000c800000 */
[----:B------:R-:W-:-:S04]  /*13b0*/  USEL UR7, UR7, UR8, !UP1 ;  /* 0x0000000807077287 */ /* 0x000fc8000c800000 */
[----:B------:R-:W-:Y:S02]  /*13c0*/  IMAD.U32 R2, RZ, RZ, UR5 ;  /* 0x00000005ff027e24 */ /* 0x000fe4000f8e00ff */
[----:B------:R-:W-:-:S07]  /*13d0*/  IMAD.U32 R18, RZ, RZ, UR7 ;  /* 0x00000007ff127e24 */ /* 0x000fce000f8e00ff */
.L_x_11:
[----:B------:R-:W-:Y:S05]  /*13e0*/  @!P1 BRA `(.L_x_14) ;  /* 0x00000000000c9947 */ /* 0x000fea0003800000 */
[----:B------:R-:W-:Y:S01]  /*13f0*/  UCGABAR_WAIT ;  /* 0x0000000000007dc7 */ /* 0x000fe20008000000 */
[----:B------:R-:W-:Y:S01]  /*1400*/  CCTL.IVALL ;  /* 0x00000000ff00798f */ /* 0x000fe20002000000 */
[----:B------:R-:W-:Y:S05]  /*1410*/  BRA `(.L_x_15) ;  /* 0x0000000000047947 */ /* 0x000fea0003800000 */
.L_x_14:
[----:B------:R-:W-:Y:S06]  /*1420*/  BAR.SYNC.DEFER_BLOCKING 0x0 ;  /* 0x0000000000007b1d */ /* 0x000fec0000010000 */
.L_x_15:
[----:B------:R-:W-:Y:S02]  /*1430*/  ULDC UR4, c[0x0][0x28c] ;  /* 0x0000a30000047ab9 */ /* 0x000fe40000000800 */
[----:B------:R-:W-:-:S04]  /*1440*/  UIADD3 UR4, UR4, 0x7f, URZ ;  /* 0x0000007f04047890 */ /* 0x000fc8000fffe03f */
[----:B------:R-:W-:-:S04]  /*1450*/  USHF.R.S32.HI UR5, URZ, 0x1f, UR4 ;  /* 0x0000001f3f057899 */ /* 0x000fc80008011404 */
[----:B------:R-:W-:-:S04]  /*1460*/  ULEA.HI UR5, UR5, UR4, URZ, 0x7 ;  /* 0x0000000405057291 */ /* 0x000fc8000f8f383f */
[----:B------:R-:W-:Y:S01]  /*1470*/  USHF.R.S32.HI UR37, URZ, 0x7, UR5 ;  /* 0x000000073f257899 */ /* 0x000fe20008011405 */
[----:B------:R-:W-:Y:S11]  /*1480*/  @!P2 BRA `(.L_x_16) ;  /* 0x000000580098a947 */ /* 0x000ff60003800000 */
[----:B------:R-:W-:-:S06]  /*1490*/  UISETP.GT.U32.AND UP1, UPT, UR14, 0x1, UPT ;  /* 0x000000010e00788c */ /* 0x000fcc000bf24070 */
[----:B------:R-:W-:-:S13]  /*14a0*/  PLOP3.LUT P0, PT, PT, PT, UP1, 0x80, 0x0 ;  /* 0x000000000000781c */ /* 0x000fda0003f0f018 */
[----:B------:R-:W-:Y:S05]  /*14b0*/  @P0 EXIT ;  /* 0x000000000000094d */ /* 0x000fea0003800000 */
.L_x_17:
[----:B------:R-:W-:-:S08]  /*14c0*/  NOP ;  /* 0x0000000000007918 */ /* 0x000fd00000000000 */
[----:B------:R-:W0:Y:S02]  /*14d0*/  USETMAXREG.TRY_ALLOC.CTAPOOL UP1, 0xe8 ;  /* 0x000000e8000079c8 */ /* 0x000e240008020600 */
[----:B0-----:R-:W-:-:S13]  /*14e0*/  PLOP3.LUT P0, PT, PT, PT, UP1, 0x80, 0x0 ;  /* 0x000000000000781c */ /* 0x001fda0003f0f018 */
[----:B------:R-:W-:Y:S05]  /*14f0*/  @!P0 BRA `(.L_x_17) ;  /* 0xfffffffc00f08947 */ /* 0x000fea000383ffff */
[----:B------:R-:W-:-:S13]  /*1500*/  LOP3.LUT P0, RZ, R0, 0xff, RZ, 0xc0, !PT ;  /* 0x000000ff00ff7812 */ /* 0x000fda000780c0ff */
[----:B------:R-:W-:Y:S05]  /*1510*/  @!P0 EXIT ;  /* 0x000000000000894d */ /* 0x000fea0003800000 */
[----:B------:R-:W0:Y:S01]  /*1520*/  S2UR UR5, SR_CgaCtaId ;  /* 0x00000000000579c3 */ /* 0x000e220000008800 */
[CC--:B------:R-:W-:Y:S01]  /*1530*/  LEA.HI R0, R9.reuse, R4.reuse, RZ, 0x2 ;  /* 0x0000000409007211 */ /* 0x0c0fe200078f10ff */
[----:B------:R-:W-:Y:S01]  /*1540*/  UMOV UR42, 0x400 ;  /* 0x00000400002a7882 */ /* 0x000fe20000000000 */
[----:B------:R-:W-:Y:S01]  /*1550*/  LEA.HI R9, R9, R4, RZ, 0x5 ;  /* 0x0000000409097211 */ /* 0x000fe200078f28ff */
[----:B------:R-:W-:Y:S01]  /*1560*/  USHF.R.U32.HI UR4, URZ, 0x2, UR37 ;  /* 0x000000023f047899 */ /* 0x000fe20008011625 */
[--C-:B------:R-:W-:Y:S01]  /*1570*/  SHF.R.S32.HI R90, RZ, 0x2, R0.reuse ;  /* 0x00000002ff5a7819 */ /* 0x100fe20000011400 */
[----:B------:R-:W-:Y:S01]  /*1580*/  ULOP3.LUT UR45, UR37, 0x3, URZ, 0xc0, !UPT ;  /* 0x00000003252d7892 */ /* 0x000fe2000f8ec03f */
[----:B------:R-:W-:Y:S01]  /*1590*/  SHF.R.S32.HI R3, RZ, 0x1f, R0 ;  /* 0x0000001fff037819 */ /* 0x000fe20000011400 */
[----:B------:R-:W1:Y:S01]  /*15a0*/  LDC.64 R6, c[0x0][0x5c8] ;  /* 0x00017200ff067b82 */ /* 0x000e620000000a00 */
[----:B------:R-:W-:Y:S01]  /*15b0*/  SHF.R.S32.HI R9, RZ, 0x5, R9 ;  /* 0x00000005ff097819 */ /* 0x000fe20000011409 */
[----:B------:R-:W-:Y:S01]  /*15c0*/  UISETP.LT.AND UP1, UPT, UR37, 0x1, UPT ;  /* 0x000000012500788c */ /* 0x000fe2000bf21270 */
[----:B------:R-:W-:Y:S01]  /*15d0*/  LEA.HI R3, R3, R90, RZ, 0x3 ;  /* 0x0000005a03037211 */ /* 0x000fe200078f18ff */
[----:B------:R-:W-:Y:S01]  /*15e0*/  ULOP3.LUT UR4, UR4, 0x1, URZ, 0xc0, !UPT ;  /* 0x0000000104047892 */ /* 0x000fe2000f8ec03f */
[----:B------:R-:W-:-:S02]  /*15f0*/  ULDC UR44, c[0x0][0x658] ;  /* 0x00019600002c7ab9 */ /* 0x000fc40000000800 */
[----:B------:R-:W-:Y:S01]  /*1600*/  LOP3.LUT R3, R3, 0xfffffff8, RZ, 0xc0, !PT ;  /* 0xfffffff803037812 */ /* 0x000fe200078ec0ff */
[----:B------:R-:W2:Y:S01]  /*1610*/  LDC R96, c[0x0][0x288] ;  /* 0x0000a200ff607b82 */ /* 0x000ea20000000800 */
[----:B------:R-:W-:Y:S01]  /*1620*/  UMOV UR6, 0xffffffff ;  /* 0xffffffff00067882 */ /* 0x000fe20000000000 */
[----:B------:R-:W-:Y:S01]  /*1630*/  ULDC UR8, c[0x0][0x284] ;  /* 0x0000a10000087ab9 */ /* 0x000fe20000000800 */
[----:B------:R-:W-:Y:S01]  /*1640*/  USEL UR45, UR45, URZ, !UP0 ;  /* 0x0000003f2d2d7287 */ /* 0x000fe2000c000000 */
[----:B------:R-:W-:Y:S01]  /*1650*/  IMAD.IADD R90, R90, 0x1, -R3 ;  /* 0x000000015a5a7824 */ /* 0x000fe200078e0a03 */
[----:B------:R-:W-:Y:S01]  /*1660*/  LOP3.LUT R3, R0, 0xfffffffc, RZ, 0xc0, !PT ;  /* 0xfffffffc00037812 */ /* 0x000fe200078ec0ff */
[----:B------:R-:W-:Y:S01]  /*1670*/  VIADD R0, R97, 0xffffffff ;  /* 0xffffffff61007836 */ /* 0x000fe20000000000 */
[----:B------:R-:W-:Y:S01]  /*1680*/  USEL UR46, UR37, 0x1, UP1 ;  /* 0x00000001252e7887 */ /* 0x000fe20008800000 */
[--C-:B------:R-:W-:Y:S01]  /*1690*/  IMAD R99, R9, -0x10, -R90.reuse ;  /* 0xfffffff009637824 */ /* 0x100fe200078e0a5a */
[----:B0-----:R-:W-:Y:S01]  /*16a0*/  ULEA UR42, UR5, UR42, 0x18 ;  /* 0x0000002a052a7291 */ /* 0x001fe2000f8ec03f */
[----:B------:R-:W-:Y:S01]  /*16b0*/  IMAD.IADD R3, R4, 0x1, -R3 ;  /* 0x0000000104037824 */ /* 0x000fe200078e0a03 */
[C---:B------:R-:W-:Y:S01]  /*16c0*/  ISETP.NE.AND P0, PT, R0.reuse, RZ, PT ;  /* 0x000000ff0000720c */ /* 0x040fe20003f05270 */
[----:B------:R-:W-:Y:S01]  /*16d0*/  IMAD.SHL.U32 R0, R0, 0x8, RZ ;  /* 0x0000000800007824 */ /* 0x000fe200078e00ff */
[----:B------:R-:W-:Y:S01]  /*16e0*/  UIADD3 UR50, UR42, 0x50, URZ ;  /* 0x000000502a327890 */ /* 0x000fe2000fffe03f */
[--C-:B------:R-:W-:Y:S01]  /*16f0*/  SHF.R.S32.HI R91, RZ, 0x1f, R90.reuse ;  /* 0x0000001fff5b7819 */ /* 0x100fe2000001145a */
[----:B------:R-:W-:Y:S01]  /*1700*/  IMAD.SHL.U32 R92, R3, 0x2, RZ ;  /* 0x00000002035c7824 */ /* 0x000fe200078e00ff */
[----:B------:R-:W-:Y:S01]  /*1710*/  USHF.L.U32 UR6, UR6, UR44, URZ ;  /* 0x0000002c06067299 */ /* 0x000fe2000800063f */
[----:B------:R-:W-:Y:S01]  /*1720*/  LOP3.LUT R0, R0, 0x8, RZ, 0xc0, !PT ;  /* 0x0000000800007812 */ /* 0x000fe200078ec0ff */
[----:B------:R-:W-:Y:S01]  /*1730*/  UISETP.EQ.U32.AND UP0, UPT, UR4, 0x1, !UP0 ;  /* 0x000000010400788c */ /* 0x000fe2000c702070 */
[----:B------:R-:W-:Y:S01]  /*1740*/  IMAD.WIDE R90, R9, 0x10, R90 ;  /* 0x00000010095a7825 */ /* 0x000fe200078e025a */
[C---:B-1----:R-:W-:Y:S01]  /*1750*/  SHF.L.U64.HI R94, R6.reuse, 0x3, R7 ;  /* 0x00000003065e7819 */ /* 0x042fe20000010207 */
[----:B------:R-:W-:Y:S01]  /*1760*/  ULDC UR43, c[0x0][0x600] ;  /* 0x00018000002b7ab9 */ /* 0x000fe20000000800 */
[----:B------:R-:W-:Y:S01]  /*1770*/  SEL R100, RZ, 0x1, P0 ;  /* 0x00000001ff647807 */ /* 0x000fe20000000000 */
[----:B------:R-:W-:Y:S01]  /*1780*/  IMAD.SHL.U32 R95, R6, 0x8, RZ ;  /* 0x00000008065f7824 */ /* 0x000fe200078e00ff */
[----:B------:R-:W-:Y:S01]  /*1790*/  LEA R97, R97, UR50, 0x3 ;  /* 0x0000003261617c11 */ /* 0x000fe2000f8e18ff */
[----:B--2---:R-:W-:Y:S01]  /*17a0*/  IMAD R96, R3, -0x2, R96 ;  /* 0xfffffffe03607824 */ /* 0x004fe200078e0260 */
[C---:B------:R-:W-:Y:S01]  /*17b0*/  LOP3.LUT R101, R0.reuse, 0x8, RZ, 0x3c, !PT ;  /* 0x0000000800657812 */ /* 0x040fe200078e3cff */
[----:B------:R-:W-:Y:S01]  /*17c0*/  VIADD R99, R99, UR8 ;  /* 0x0000000863637c36 */ /* 0x000fe20008000000 */
[----:B------:R-:W-:Y:S01]  /*17d0*/  LOP3.LUT R98, R0, 0x18, RZ, 0x3c, !PT ;  /* 0x0000001800627812 */ /* 0x000fe200078e3cff */
[----:B------:R-:W-:Y:S01]  /*17e0*/  UMOV UR7, 0x1 ;  /* 0x0000000100077882 */ /* 0x000fe20000000000 */
[----:B------:R-:W-:Y:S01]  /*17f0*/  SHF.R.S32.HI R93, RZ, 0x1f, R92 ;  /* 0x0000001fff5d7819 */ /* 0x000fe2000001145c */
[----:B------:R-:W-:-:S02]  /*1800*/  ULOP3.LUT UR49, UR40, 0x1, URZ, 0xfc, !UPT ;  /* 0x0000000128317892 */ /* 0x000fc4000f8efc3f */
[----:B------:R-:W-:Y:S02]  /*1810*/  USHF.L.U32 UR36, UR37, 0x1, URZ ;  /* 0x0000000125247899 */ /* 0x000fe4000800063f */
[----:B------:R-:W-:Y:S02]  /*1820*/  USHF.L.U64.HI UR41, UR52, 0x1, UR39 ;  /* 0x0000000134297899 */ /* 0x000fe40008010227 */
[----:B------:R-:W-:Y:S02]  /*1830*/  UIADD3 UR43, UR43, -0x1, URZ ;  /* 0xffffffff2b2b7890 */ /* 0x000fe4000fffe03f */
[----:B------:R-:W-:Y:S02]  /*1840*/  USHF.L.U32 UR44, UR7, UR44, URZ ;  /* 0x0000002c072c7299 */ /* 0x000fe4000800063f */
[----:B------:R-:W-:Y:S02]  /*1850*/  UIADD3 UR46, -UR46, UR37, URZ ;  /* 0x000000252e2e7290 */ /* 0x000fe4000fffe13f */
[----:B------:R-:W-:-:S02]  /*1860*/  ULOP3.LUT UR47, URZ, UR6, URZ, 0x33, !UPT ;  /* 0x000000063f2f7292 */ /* 0x000fc4000f8e333f */
[----:B------:R-:W-:-:S12]  /*1870*/  USEL UR48, URZ, 0x1, !UP0 ;  /* 0x000000013f307887 */ /* 0x000fd8000c000000 */
.L_x_165:
[----:B------:R-:W-:-:S04]  /*1880*/  SHF.L.U32 R0, R100, 0x1f, RZ ;  /* 0x0000001f64007819 */ /* 0x000fc800000006ff */
[----:B------:R-:W0:Y:S02]  /*1890*/  SYNCS.PHASECHK.TRANS64.TRYWAIT P0, [R97+URZ+-0x8], R0 ;  /* 0xfffff800610075a7 */ /* 0x000e24000800017f */
[----:B012345:R-:W-:Y:S05]  /*18a0*/  @!P0 BRA `(.L_x_18) ;  /* 0x0000006400d08947 */ /* 0x03ffea0003800000 */
.L_x_187:
[----:B------:R-:W-:Y:S02]  /*18b0*/  ULDC UR4, c[0x0][0x28c] ;  /* 0x0000a30000047ab9 */ /* 0x000fe40000000800 */
[----:B------:R-:W-:-:S13]  /*18c0*/  ISETP.LT.AND P0, PT, RZ, UR4, PT ;  /* 0x00000004ff007c0c */ /* 0x000fda000bf01270 */
[----:B------:R-:W-:Y:S05]  /*18d0*/  @P0 BRA `(.L_x_19) ;  /* 0x0000000000400947 */ /* 0x000fea0003800000 */
[----:B0-----:R-:W-:Y:S01]  /*18e0*/  MOV R0, 0x0 ;  /* 0x0000000000007802 */ /* 0x001fe20000000f00 */
[----:B------:R-:W-:Y:S01]  /*18f0*/  ULDC.64 UR4, c[0x4][0x68] ;  /* 0x01001a0000047ab9 */ /* 0x000fe20000000a00 */
[----:B------:R-:W-:Y:S01]  /*1900*/  ULDC.64 UR6, c[0x4][0x8] ;  /* 0x0100020000067ab9 */ /* 0x000fe20000000a00 */
[----:B------:R-:W-:Y:S01]  /*1910*/  IMAD.U32 R4, RZ, RZ, UR4 ;  /* 0x00000004ff047e24 */ /* 0x000fe2000f8e00ff */
[----:B------:R0:W1:Y:S01]  /*1920*/  LDC.64 R14, c[0x4][R0] ;  /* 0x01000000000e7b82 */ /* 0x0000620000000a00 */
[----:B------:R-:W-:Y:S01]  /*1930*/  IMAD.U32 R5, RZ, RZ, UR5 ;  /* 0x00000005ff057e24 */ /* 0x000fe2000f8e00ff */
[----:B------:R-:W-:Y:S01]  /*1940*/  ULDC.64 UR4, c[0x4][0x70] ;  /* 0x01001c0000047ab9 */ /* 0x000fe20000000a00 */
[----:B------:R-:W-:Y:S02]  /*1950*/  IMAD.U32 R10, RZ, RZ, UR6 ;  /* 0x00000006ff0a7e24 */ /* 0x000fe4000f8e00ff */
[----:B------:R-:W-:Y:S02]  /*1960*/  IMAD.U32 R6, RZ, RZ, UR4 ;  /* 0x00000004ff067e24 */ /* 0x000fe4000f8e00ff */
[----:B------:R-:W-:-:S02]  /*1970*/  IMAD.U32 R7, RZ, RZ, UR5 ;  /* 0x00000005ff077e24 */ /* 0x000fc4000f8e00ff */
[----:B------:R-:W-:Y:S02]  /*1980*/  IMAD.U32 R11, RZ, RZ, UR7 ;  /* 0x00000007ff0b7e24 */ /* 0x000fe4000f8e00ff */
[----:B------:R-:W-:Y:S02]  /*1990*/  IMAD.MOV.U32 R8, RZ, RZ, 0x1e1 ;  /* 0x000001e1ff087424 */ /* 0x000fe400078e00ff */
[----:B------:R-:W-:Y:S02]  /*19a0*/  IMAD.MOV.U32 R12, RZ, RZ, 0x1 ;  /* 0x00000001ff0c7424 */ /* 0x000fe400078e00ff */
[----:B0-----:R-:W-:-:S07]  /*19b0*/  IMAD.MOV.U32 R13, RZ, RZ, RZ ;  /* 0x000000ffff0d7224 */ /* 0x001fce00078e00ff */
[----:B------:R-:W-:-:S07]  /*19c0*/  LEPC R20, `(.L_x_19) ;  /* 0x000000001014794e */ /* 0x000fce0000000000 */
[----:B-1---5:R-:W-:Y:S05]  /*19d0*/  CALL.ABS.NOINC R14 ;  /* 0x000000000e007343 */ /* 0x022fea0003c00000 */
.L_x_19:
[----:B0-----:R-:W-:-:S05]  /*19e0*/  IMAD.U32 R0, RZ, RZ, UR49 ;  /* 0x00000031ff007e24 */ /* 0x001fca000f8e00ff */
[----:B------:R-:W-:-:S13]  /*19f0*/  ISETP.NE.AND P0, PT, R0, 0x3, PT ;  /* 0x000000030000780c */ /* 0x000fda0003f05270 */
[----:B------:R-:W-:Y:S05]  /*1a00*/  @!P0 BRA `(.L_x_20) ;  /* 0x0000000000048947 */ /* 0x000fea0003800000 */
[----:B------:R-:W-:Y:S01]  /*1a10*/  BPT.TRAP 0x1 ;  /* 0x000000040000795c */ /* 0x000fe20000300000 */
.L_x_20:
[----:B------:R-:W-:Y:S02]  /*1a20*/  IMAD.U32 R3, RZ, RZ, UR45 ;  /* 0x0000002dff037e24 */ /* 0x000fe4000f8e00ff */
[----:B------:R-:W-:-:S03]  /*1a30*/  IMAD.U32 R0, RZ, RZ, UR48 ;  /* 0x00000030ff007e24 */ /* 0x000fc6000f8e00ff */
[----:B------:R-:W-:Y:S02]  /*1a40*/  LEA R3, R3, UR42, 0x3 ;  /* 0x0000002a03037c11 */ /* 0x000fe4000f8e18ff */
[----:B------:R-:W-:-:S04]  /*1a50*/  SHF.L.U32 R0, R0, 0x1f, RZ ;  /* 0x0000001f00007819 */ /* 0x000fc800000006ff */
[----:B------:R0:W1:Y:S01]  /*1a60*/  SYNCS.PHASECHK.TRANS64.TRYWAIT P1, [R3+URZ], R0 ;  /* 0x00000000030075a7 */ /* 0x000062000802017f */
[----:B------:R-:W-:Y:S05]  /*1a70*/  @!P0 BRA `(.L_x_21) ;  /* 0x0000000000048947 */ /* 0x000fea0003800000 */
[----:B------:R-:W-:Y:S01]  /*1a80*/  BPT.TRAP 0x1 ;  /* 0x000000040000795c */ /* 0x000fe20000300000 */
.L_x_21:
[----:B------:R-:W-:-:S05]  /*1a90*/  IMAD.U32 R4, RZ, RZ, UR46 ;  /* 0x0000002eff047e24 */ /* 0x000fca000f8e00ff */
[----:B------:R-:W-:Y:S01]  /*1aa0*/  ISETP.GE.AND P2, PT, R4, 0x1, PT ;  /* 0x000000010400780c */ /* 0x000fe20003f46270 */
[----:B-1----:R-:W-:-:S12]  /*1ab0*/  @P1 BRA `(.L_x_22) ;  /* 0x0000000000081947 */ /* 0x002fd80003800000 */
[----:B------:R-:W1:Y:S02]  /*1ac0*/  SYNCS.PHASECHK.TRANS64.TRYWAIT P1, [R3+URZ], R0 ;  /* 0x00000000030075a7 */ /* 0x000e64000802017f */
[----:B-1----:R-:W-:Y:S05]  /*1ad0*/  @!P1 BRA `(.L_x_23) ;  /* 0x0000006400589947 */ /* 0x002fea0003800000 */
.L_x_22:
[----:B------:R-:W-:Y:S05]  /*1ae0*/  WARPSYNC.ALL ;  /* 0x0000000000007948 */ /* 0x000fea0003800000 */
[----:B------:R-:W-:Y:S01]  /*1af0*/  UIADD3 UR4, UR42, 0x180, URZ ;  /* 0x000001802a047890 */ /* 0x000fe2000fffe03f */
[----:B------:R-:W-:Y:S01]  /*1b00*/  WARPGROUP.ARRIVE ;  /* 0x00000000000079c5 */ /* 0x000fe20000000000 */
[----:B------:R-:W-:Y:S02]  /*1b10*/  UIADD3 UR5, UR42, 0x10180, URZ ;  /* 0x000101802a057890 */ /* 0x000fe4000fffe03f */
[----:B------:R-:W-:Y:S02]  /*1b20*/  USHF.R.U32.HI UR4, URZ, 0x4, UR4 ;  /* 0x000000043f047899 */ /* 0x000fe40008011604 */
[----:B------:R-:W-:-:S02]  /*1b30*/  USHF.R.U32.HI UR5, URZ, 0x4, UR5 ;  /* 0x000000043f057899 */ /* 0x000fc40008011605 */
[----:B------:R-:W-:Y:S02]  /*1b40*/  ULOP3.LUT UR4, UR4, 0x3fff, URZ, 0xc0, !UPT ;  /* 0x00003fff04047892 */ /* 0x000fe4000f8ec03f */
[----:B------:R-:W-:Y:S02]  /*1b50*/  ULOP3.LUT UR5, UR5, 0x3fff, URZ, 0xc0, !UPT ;  /* 0x00003fff05057892 */ /* 0x000fe4000f8ec03f */
[----:B------:R-:W-:Y:S02]  /*1b60*/  ULOP3.LUT UR8, UR4, 0x10000, URZ, 0xfc, !UPT ;  /* 0x0001000004087892 */ /* 0x000fe4000f8efc3f */
[----:B------:R-:W-:Y:S02]  /*1b70*/  ULOP3.LUT UR9, UR5, 0x10000, URZ, 0xfc, !UPT ;  /* 0x0001000005097892 */ /* 0x000fe4000f8efc3f */
[----:B------:R-:W-:Y:S02]  /*1b80*/  ULEA UR11, UR45, UR8, 0xa ;  /* 0x000000082d0b7291 */ /* 0x000fe4000f8e503f */
[----:B------:R-:W-:Y:S01]  /*1b90*/  ULEA UR10, UR45, UR9, 0xb ;  /* 0x000000092d0a7291 */ /* 0x000fe2000f8e583f */
[----:B------:R-:W-:Y:S01]  /*1ba0*/  UMOV UR5, 0x40000040 ;  /* 0x4000004000057882 */ /* 0x000fe20000000000 */
[----:B------:R-:W-:-:S03]  /*1bb0*/  UMOV UR7, 0x40000040 ;  /* 0x4000004000077882 */ /* 0x000fc60000000000 */
[----:B------:R-:W-:Y:S02]  /*1bc0*/  UMOV UR4, UR11 ;  /* 0x0000000b00047c82 */ /* 0x000fe40008000000 */
[----:B------:R-:W-:Y:S02]  /*1bd0*/  UMOV UR6, UR10 ;  /* 0x0000000a00067c82 */ /* 0x000fe40008000000 */
[----:B------:R-:W-:Y:S01]  /*1be0*/  HGMMA.64x128x16.F32.BF16 R24, gdesc[UR4], RZ, !UPT, gsb0 ;  /* 0x01e00000041879f0 */ /* 0x000fe2000c0018ff */
[----:B------:R-:W-:Y:S02]  /*1bf0*/  UIADD3 UR4, UR11, 0x2, URZ ;  /* 0x000000020b047890 */ /* 0x000fe4000fffe03f */
[----:B------:R-:W-:Y:S01]  /*1c00*/  UIADD3 UR6, UR10, 0x2, URZ ;  /* 0x000000020a067890 */ /* 0x000fe2000fffe03f */
[----:B------:R-:W-:Y:S01]  /*1c10*/  UMOV UR5, 0x40000040 ;  /* 0x4000004000057882 */ /* 0x000fe20000000000 */
[----:B------:R-:W-:Y:S01]  /*1c20*/  UMOV UR7, 0x40000040 ;  /* 0x4000004000077882 */ /* 0x000fe20000000000 */
[----:B------:R-:W-:-:S02]  /*1c30*/  WARPGROUP.DEPBAR.LE gsb0, 0x0 ;  /* 0x00008000000079c5 */ /* 0x000fc40000010000 */
[----:B------:R-:W-:-:S06]  /*1c40*/  WARPGROUP.ARRIVE ;  /* 0x00000000000079c5 */ /* 0x000fcc0000000000 */
[----:B------:R-:W-:Y:S01]  /*1c50*/  HGMMA.64x128x16.F32.BF16 R24, gdesc[UR4], R24, gsb0 ;  /* 0x01e00000041879f0 */ /* 0x000fe20008001818 */
[----:B------:R-:W-:Y:S02]  /*1c60*/  UIADD3 UR4, UR11, 0x4, URZ ;  /* 0x000000040b047890 */ /* 0x000fe4000fffe03f */
[----:B------:R-:W-:Y:S01]  /*1c70*/  UIADD3 UR6, UR10, 0x4, URZ ;  /* 0x000000040a067890 */ /* 0x000fe2000fffe03f */
[----:B------:R-:W-:Y:S01]  /*1c80*/  UMOV UR5, 0x40000040 ;  /* 0x4000004000057882 */ /* 0x000fe20000000000 */
[----:B------:R-:W-:Y:S01]  /*1c90*/  UMOV UR7, 0x40000040 ;  /* 0x4000004000077882 */ /* 0x000fe20000000000 */
[----:B------:R-:W-:Y:S02]  /*1ca0*/  WARPGROUP.DEPBAR.LE gsb0, 0x0 ;  /* 0x00008000000079c5 */ /* 0x000fe40000010000 */
        /* <DEDUP_REMOVED lines=36> */
[----:B------:R-:W-:Y:S03]  /*1ef0*/  HGMMA.64x128x16.F32.BF16 R24, gdesc[UR4], R24, gsb0 ;  /* 0x01e00000041879f0 */ /* 0x000fe60008001818 */
[----:B------:R-:W-:Y:S02]  /*1f00*/  WARPGROUP.DEPBAR.LE gsb0, 0x0 ;  /* 0x00008000000079c5 */ /* 0x000fe40000010000 */
[----:B------:R-:W-:Y:S05]  /*1f10*/  @!P2 BRA `(.L_x_24) ;  /* 0x000000040088a947 */ /* 0x000fea0003800000 */
[----:B------:R-:W-:Y:S01]  /*1f20*/  UIADD3 UR10, UR45, 0x1, URZ ;  /* 0x000000012d0a7890 */ /* 0x000fe2000fffe03f */
[----:B01----:R-:W-:Y:S02]  /*1f30*/  IMAD.U32 R0, RZ, RZ, UR46 ;  /* 0x0000002eff007e24 */ /* 0x003fe4000f8e00ff */
[----:B------:R-:W-:Y:S01]  /*1f40*/  IMAD.U32 R3, RZ, RZ, UR45 ;  /* 0x0000002dff037e24 */ /* 0x000fe2000f8e00ff */
[----:B------:R-:W-:-:S04]  /*1f50*/  UISETP.NE.AND UP0, UPT, UR10, 0x4, UPT ;  /* 0x000000040a00788c */ /* 0x000fc8000bf05270 */
[----:B------:R-:W-:Y:S02]  /*1f60*/  USEL UR4, URZ, 0x1, UP0 ;  /* 0x000000013f047887 */ /* 0x000fe40008000000 */
[----:B------:R-:W-:Y:S02]  /*1f70*/  USEL UR10, UR10, URZ, UP0 ;  /* 0x0000003f0a0a7287 */ /* 0x000fe40008000000 */
[----:B------:R-:W-:-:S06]  /*1f80*/  ULOP3.LUT UR4, UR48, UR4, URZ, 0x3c, !UPT ;  /* 0x0000000430047292 */ /* 0x000fcc000f8e3c3f */
[----:B------:R-:W-:-:S07]  /*1f90*/  IMAD.U32 R6, RZ, RZ, UR4 ;  /* 0x00000004ff067e24 */ /* 0x000fce000f8e00ff */
.L_x_31:
[----:B------:R-:W-:Y:S05]  /*1fa0*/  @!P0 BRA `(.L_x_25) ;  /* 0x0000000000048947 */ /* 0x000fea0003800000 */
[----:B------:R-:W-:Y:S01]  /*1fb0*/  BPT.TRAP 0x1 ;  /* 0x000000040000795c */ /* 0x000fe20000300000 */
.L_x_25:
[----:B------:R-:W-:Y:S01]  /*1fc0*/  ULEA UR4, UR10, UR42, 0x3 ;  /* 0x0000002a0a047291 */ /* 0x000fe2000f8e183f */
[----:B------:R-:W-:-:S08]  /*1fd0*/  SHF.L.U32 R4, R6, 0x1f, RZ ;  /* 0x0000001f06047819 */ /* 0x000fd000000006ff */
[----:B------:R0:W1:Y:S01]  /*1fe0*/  SYNCS.PHASECHK.TRANS64.TRYWAIT P1, [UR4], R4 ;  /* 0x00000004ff0075a7 */ /* 0x0000620008020144 */
[----:B------:R-:W-:Y:S05]  /*1ff0*/  @!P0 BRA `(.L_x_26) ;  /* 0x0000000000048947 */ /* 0x000fea0003800000 */
[----:B------:R-:W-:Y:S01]  /*2000*/  BPT.TRAP 0x1 ;  /* 0x000000040000795c */ /* 0x000fe20000300000 */
.L_x_26:
[----:B-1----:R-:W-:Y:S05]  /*2010*/  @P1 BRA `(.L_x_27) ;  /* 0x0000000000081947 */ /* 0x002fea0003800000 */
[----:B------:R-:W1:Y:S02]  /*2020*/  SYNCS.PHASECHK.TRANS64.TRYWAIT P1, [UR4], R4 ;  /* 0x00000004ff0075a7 */ /* 0x000e640008020144 */
[----:B-1----:R-:W-:Y:S05]  /*2030*/  @!P1 BRA `(.L_x_28) ;  /* 0x0000006000149947 */ /* 0x002fea0003800000 */
.L_x_27:
[----:B------:R-:W-:Y:S01]  /*2040*/  ULEA UR12, UR10, UR8, 0xa ;  /* 0x000000080a0c7291 */ /* 0x000fe2000f8e503f */
[----:B------:R-:W-:Y:S01]  /*2050*/  WARPGROUP.ARRIVE ;  /* 0x00000000000079c5 */ /* 0x000fe20000000000 */
[----:B------:R-:W-:Y:S01]  /*2060*/  ULEA UR11, UR10, UR9, 0xb ;  /* 0x000000090a0b7291 */ /* 0x000fe2000f8e583f */
[----:B------:R-:W-:Y:S01]  /*2070*/  UMOV UR5, 0x40000040 ;  /* 0x4000004000057882 */ /* 0x000fe20000000000 */
[----:B------:R-:W-:-:S03]  /*2080*/  UMOV UR7, 0x40000040 ;  /* 0x4000004000077882 */ /* 0x000fc60000000000 */
[----:B------:R-:W-:Y:S02]  /*2090*/  UMOV UR4, UR12 ;  /* 0x0000000c00047c82 */ /* 0x000fe40008000000 */
[----:B------:R-:W-:Y:S02]  /*20a0*/  UMOV UR6, UR11 ;  /* 0x0000000b00067c82 */ /* 0x000fe40008000000 */
[----:B------:R-:W-:Y:S01]  /*20b0*/  HGMMA.64x128x16.F32.BF16 R24, gdesc[UR4], R24, gsb0 ;  /* 0x01e00000041879f0 */ /* 0x000fe20008001818 */
        /* <DEDUP_REMOVED lines=51> */
[----:B------:R-:W-:Y:S01]  /*23f0*/  BPT.TRAP 0x1 ;  /* 0x000000040000795c */ /* 0x000fe20000300000 */
.L_x_29:
[----:B------:R-:W-:Y:S01]  /*2400*/  ISETP.NE.AND P1, PT, R23, RZ, PT ;  /* 0x000000ff1700720c */ /* 0x000fe20003f25270 */
[----:B------:R-:W-:-:S12]  /*2410*/  UISETP.GT.U32.AND UP0, UPT, UR40, 0x1, UPT ;  /* 0x000000012800788c */ /* 0x000fd8000bf04070 */
[----:B01----:R-:W-:-:S05]  /*2420*/  @P1 LEA R4, R3, UR42, 0x3 ;  /* 0x0000002a03041c11 */ /* 0x003fca000f8e18ff */
[----:B------:R-:W-:-:S05]  /*2430*/  @P1 VIADD R5, R4, 0x20 ;  /* 0x0000002004051836 */ /* 0x000fca0000000000 */
[----:B------:R-:W-:-:S04]  /*2440*/  @P1 PRMT R5, R22, 0x654, R5 ;  /* 0x0000065416051816 */ /* 0x000fc80000000005 */
[----:B------:R0:W-:Y:S01]  /*2450*/  @P1 SYNCS.ARRIVE.TRANS64.RED.A1T0 RZ, [R5+URZ], RZ ;  /* 0x000000ff05ff19a7 */ /* 0x0001e2000810043f */
[----:B------:R-:W-:-:S13]  /*2460*/  PLOP3.LUT P1, PT, PT, PT, UP0, 0x80, 0x0 ;  /* 0x000000000000781c */ /* 0x000fda0003f2f008 */
[----:B0-----:R-:W-:Y:S05]  /*2470*/  @P1 BRA `(.L_x_30) ;  /* 0x0000000000041947 */ /* 0x001fea0003800000 */
[----:B------:R-:W-:Y:S01]  /*2480*/  BPT.TRAP 0x1 ;  /* 0x000000040000795c */ /* 0x000fe20000300000 */
.L_x_30:
[----:B------:R-:W-:Y:S01]  /*2490*/  UIADD3 UR10, UR10, 0x1, URZ ;  /* 0x000000010a0a7890 */ /* 0x000fe2000fffe03f */
[C---:B------:R-:W-:Y:S01]  /*24a0*/  ISETP.GT.AND P2, PT, R0.reuse, 0x1, PT ;  /* 0x000000010000780c */ /* 0x040fe20003f44270 */
[----:B------:R-:W-:Y:S02]  /*24b0*/  VIADD R3, R3, 0x1 ;  /* 0x0000000103037836 */ /* 0x000fe40000000000 */
[----:B------:R-:W-:Y:S01]  /*24c0*/  UISETP.NE.AND UP0, UPT, UR10, 0x4, UPT ;  /* 0x000000040a00788c */ /* 0x000fe2000bf05270 */
[----:B------:R-:W-:Y:S02]  /*24d0*/  VIADD R0, R0, 0xffffffff ;  /* 0xffffffff00007836 */ /* 0x000fe40000000000 */
[C---:B------:R-:W-:Y:S01]  /*24e0*/  ISETP.NE.AND P1, PT, R3.reuse, 0x4, PT ;  /* 0x000000040300780c */ /* 0x040fe20003f25270 */
[----:B------:R-:W-:Y:S02]  /*24f0*/  USEL UR4, URZ, 0x1, UP0 ;  /* 0x000000013f047887 */ /* 0x000fe40008000000 */
[----:B------:R-:W-:Y:S01]  /*2500*/  USEL UR10, UR10, URZ, UP0 ;  /* 0x0000003f0a0a7287 */ /* 0x000fe20008000000 */
[----:B------:R-:W-:-:S03]  /*2510*/  SEL R3, R3, RZ, P1 ;  /* 0x000000ff03037207 */ /* 0x000fc60000800000 */
[----:B------:R-:W-:Y:S01]  /*2520*/  LOP3.LUT R6, R6, UR4, RZ, 0x3c, !PT ;  /* 0x0000000406067c12 */ /* 0x000fe2000f8e3cff */
[----:B------:R-:W-:Y:S07]  /*2530*/  @P2 BRA `(.L_x_31) ;  /* 0xfffffff800982947 */ /* 0x000fee000383ffff */
.L_x_24:
[----:B01----:R-:W0:Y:S01]  /*2540*/  LDC R0, c[0x0][0x28c] ;  /* 0x0000a300ff007b82 */ /* 0x003e220000000800 */
[----:B------:R1:W-:Y:S01]  /*2550*/  SYNCS.ARRIVE.TRANS64.A1T0 RZ, [R101+UR50], RZ ;  /* 0x000000ff65ff79a7 */ /* 0x0003e20008100032 */
[----:B0-----:R-:W-:-:S13]  /*2560*/  ISETP.GE.AND P1, PT, R0, 0x1, PT ;  /* 0x000000010000780c */ /* 0x001fda0003f26270 */
[----:B-1----:R-:W-:Y:S05]  /*2570*/  @!P1 BRA `(.L_x_32) ;  /* 0x0000000000409947 */ /* 0x002fea0003800000 */
[----:B------:R-:W-:Y:S05]  /*2580*/  @!P0 BRA `(.L_x_33) ;  /* 0x0000000000048947 */ /* 0x000fea0003800000 */
[----:B------:R-:W-:Y:S01]  /*2590*/  BPT.TRAP 0x1 ;  /* 0x000000040000795c */ /* 0x000fe20000300000 */
.L_x_33:
[----:B------:R-:W-:Y:S01]  /*25a0*/  ISETP.NE.AND P0, PT, R23, RZ, PT ;  /* 0x000000ff1700720c */ /* 0x000fe20003f05270 */
[----:B------:R-:W-:-:S12]  /*25b0*/  IMAD.U32 R3, RZ, RZ, UR42 ;  /* 0x0000002aff037e24 */ /* 0x000fd8000f8e00ff */
[----:B------:R-:W-:-:S05]  /*25c0*/  VOTEU.ANY UP0, P0 ;  /* 0x00000000003f7886 */ /* 0x000fca0000000100 */
[----:B------:R-:W-:Y:S02]  /*25d0*/  @UP0 UIADD3 UR4, UR46, UR45, URZ ;  /* 0x0000002d2e040290 */ /* 0x000fe4000fffe03f */
[----:B------:R-:W-:-:S04]  /*25e0*/  UISETP.GT.U32.AND UP0, UPT, UR40, 0x1, UPT ;  /* 0x000000012800788c */ /* 0x000fc8000bf04070 */
[----:B------:R-:W-:-:S04]  /*25f0*/  IMAD.U32 R0, RZ, RZ, UR4 ;  /* 0x00000004ff007e24 */ /* 0x000fc8000f8e00ff */
[----:B------:R-:W-:-:S05]  /*2600*/  @P0 IMAD.SHL.U32 R0, R0, 0x8, RZ ;  /* 0x0000000800000824 */ /* 0x000fca00078e00ff */
[----:B------:R-:W-:-:S04]  /*2610*/  @P0 LOP3.LUT R0, R0, 0x18, RZ, 0xc0, !PT ;  /* 0x0000001800000812 */ /* 0x000fc800078ec0ff */
[----:B------:R-:W-:-:S04]  /*2620*/  @P0 IADD3 R3, R3, 0x20, R0 ;  /* 0x0000002003030810 */ /* 0x000fc80007ffe000 */
[----:B------:R-:W-:-:S04]  /*2630*/  @P0 PRMT R3, R22, 0x654, R3 ;  /* 0x0000065416030816 */ /* 0x000fc80000000003 */
[----:B------:R0:W-:Y:S01]  /*2640*/  @P0 SYNCS.ARRIVE.TRANS64.RED.A1T0 RZ, [R3+URZ], RZ ;  /* 0x000000ff03ff09a7 */ /* 0x0001e2000810043f */
[----:B------:R-:W-:-:S13]  /*2650*/  PLOP3.LUT P0, PT, PT, PT, UP0, 0x80, 0x0 ;  /* 0x000000000000781c */ /* 0x000fda0003f0f008 */
[----:B0-----:R-:W-:Y:S05]  /*2660*/  @P0 BRA `(.L_x_32) ;  /* 0x0000000000040947 */ /* 0x001fea0003800000 */
[----:B------:R-:W-:Y:S01]  /*2670*/  BPT.TRAP 0x1 ;  /* 0x000000040000795c */ /* 0x000fe20000300000 */
.L_x_32:
[----:B------:R-:W-:Y:S02]  /*2680*/  SHF.L.U32 R0, R100, 0x1f, RZ ;  /* 0x0000001f64007819 */ /* 0x000fe400000006ff */
[----:B------:R-:W-:Y:S02]  /*2690*/  SHF.R.S32.HI R9, RZ, 0x1f, R19 ;  /* 0x0000001fff097819 */ /* 0x000fe40000011413 */
[----:B------:R-:W0:Y:S02]  /*26a0*/  SYNCS.PHASECHK.TRANS64.TRYWAIT P0, [R97+URZ+0x8], R0 ;  /* 0x00000800610075a7 */ /* 0x000e24000800017f */
[----:B0-----:R-:W-:Y:S05]  /*26b0*/  @!P0 BRA `(.L_x_34) ;  /* 0x00000058008c8947 */ /* 0x001fea0003800000 */
.L_x_188:
[----:B------:R-:W-:Y:S01]  /*26c0*/  ULDC.64 UR4, c[0x0][0x5d0] ;  /* 0x0001740000047ab9 */ /* 0x000fe20000000a00 */
[----:B------:R-:W-:Y:S01]  /*26d0*/  ULDC UR6, c[0x0][0x284] ;  /* 0x0000a10000067ab9 */ /* 0x000fe20000000800 */
[----:B0-----:R-:W-:Y:S02]  /*26e0*/  IMAD R0, R9, UR4, RZ ;  /* 0x0000000409007c24 */ /* 0x001fe4000f8e02ff */
[----:B------:R-:W-:Y:S02]  /*26f0*/  IMAD.SHL.U32 R10, R2, 0x80, RZ ;  /* 0x00000080020a7824 */ /* 0x000fe400078e00ff */
[C---:B------:R-:W-:Y:S02]  /*2700*/  IMAD R5, R19.reuse, UR5, R0 ;  /* 0x0000000513057c24 */ /* 0x040fe4000f8e0200 */
[----:B------:R-:W-:Y:S01]  /*2710*/  IMAD.SHL.U32 R0, R18, 0x40, RZ ;  /* 0x0000004012007824 */ /* 0x000fe200078e00ff */
[----:B------:R-:W-:Y:S01]  /*2720*/  SHF.R.S32.HI R11, RZ, 0x1f, R10 ;  /* 0x0000001fff0b7819 */ /* 0x000fe2000001140a */
[----:B------:R-:W-:Y:S01]  /*2730*/  IMAD.WIDE.U32 R2, R19, UR4, R92 ;  /* 0x0000000413027c25 */ /* 0x000fe2000f8e005c */
[----:B------:R-:W-:-:S02]  /*2740*/  ULDC.64 UR4, c[0x0][0x5c8] ;  /* 0x0001720000047ab9 */ /* 0x000fc40000000a00 */
[----:B------:R-:W-:Y:S01]  /*2750*/  ISETP.GE.AND P0, PT, R0, UR6, PT ;  /* 0x0000000600007c0c */ /* 0x000fe2000bf06270 */
[----:B------:R-:W-:Y:S01]  /*2760*/  ULDC UR6, c[0x0][0x288] ;  /* 0x0000a20000067ab9 */ /* 0x000fe20000000800 */
[----:B------:R-:W-:Y:S01]  /*2770*/  IADD3 R2, P1, R10, R2, RZ ;  /* 0x000000020a027210 */ /* 0x000fe20007f3e0ff */
[----:B------:R-:W-:Y:S01]  /*2780*/  IMAD.WIDE R20, R18, 0x40, R90 ;  /* 0x0000004012147825 */ /* 0x000fe200078e025a */
[----:B------:R-:W-:Y:S02]  /*2790*/  ISETP.GE.OR P0, PT, R10, UR6, P0 ;  /* 0x000000060a007c0c */ /* 0x000fe40008706670 */
[----:B------:R-:W-:Y:S01]  /*27a0*/  IADD3.X R3, R11, R3, R5, P1, !PT ;  /* 0x000000030b037210 */ /* 0x000fe20000ffe405 */
[----:B------:R-:W-:-:S04]  /*27b0*/  IMAD R7, R21, UR4, RZ ;  /* 0x0000000415077c24 */ /* 0x000fc8000f8e02ff */
[C---:B------:R-:W-:Y:S02]  /*27c0*/  IMAD R7, R20.reuse, UR5, R7 ;  /* 0x0000000514077c24 */ /* 0x040fe4000f8e0207 */
[----:B------:R-:W-:-:S04]  /*27d0*/  IMAD.WIDE.U32 R102, R20, UR4, R2 ;  /* 0x0000000414667c25 */ /* 0x000fc8000f8e0002 */
[----:B------:R-:W-:Y:S05]  /*27e0*/  @P0 BRA `(.L_x_35) ;  /* 0x0000003c00e00947 */ /* 0x000fea0003800000 */
[----:B-----5:R-:W-:Y:S01]  /*27f0*/  FSETP.NEU.AND P1, PT, R89, RZ, PT ;  /* 0x000000ff5900720b */ /* 0x020fe20003f2d000 */
[----:B------:R-:W-:Y:S01]  /*2800*/  IMAD.IADD R14, R96, 0x1, -R10 ;  /* 0x00000001600e7824 */ /* 0x000fe200078e0a0a */
[----:B------:R-:W-:Y:S01]  /*2810*/  BSSY B0, `(.L_x_35) ;  /* 0x00003f5000007945 */ /* 0x000fe20003800000 */
[----:B------:R-:W-:Y:S02]  /*2820*/  IMAD.IADD R0, R99, 0x1, -R0 ;  /* 0x0000000163007824 */ /* 0x000fe400078e0a00 */
[----:B------:R-:W-:Y:S01]  /*2830*/  IMAD.IADD R7, R103, 0x1, R7 ;  /* 0x0000000167077824 */ /* 0x000fe200078e0207 */
[----:B------:R-:W-:-:S04]  /*2840*/  ISETP.GT.AND P0, PT, R14, RZ, PT ;  /* 0x000000ff0e00720c */ /* 0x000fc80003f04270 */
[----:B------:R-:W-:-:S03]  /*2850*/  ISETP.GT.AND P2, PT, R0, RZ, P0 ;  /* 0x000000ff0000720c */ /* 0x000fc60000744270 */
[----:B------:R-:W-:Y:S10]  /*2860*/  @!P1 BRA `(.L_x_36) ;  /* 0x0000002c00249947 */ /* 0x000ff40003800000 */
[----:B------:R-:W0:Y:S01]  /*2870*/  LDC.64 R104, c[0x0][0x5b8] ;  /* 0x00016e00ff687b82 */ /* 0x000e220000000a00 */
[----:B------:R-:W-:-:S07]  /*2880*/  ULDC.64 UR4, c[0x0][0x5c0] ;  /* 0x0001700000047ab9 */ /* 0x000fce0000000a00 */
[----:B------:R-:W1:Y:S08]  /*2890*/  LDC.64 R106, c[0x0][0x5b0] ;  /* 0x00016c00ff6a7b82 */ /* 0x000e700000000a00 */
[----:B------:R-:W2:Y:S01]  /*28a0*/  LDC.64 R108, c[0x0][0x5a8] ;  /* 0x00016a00ff6c7b82 */ /* 0x000ea20000000a00 */
[-C--:B0-----:R-:W-:Y:S02]  /*28b0*/  IMAD R4, R9, R104.reuse, RZ ;  /* 0x0000006809047224 */ /* 0x081fe400078e02ff */
[----:B------:R-:W-:-:S04]  /*28c0*/  IMAD.WIDE.U32 R2, R19, R104, R92 ;  /* 0x0000006813027225 */ /* 0x000fc800078e005c */
[----:B------:R-:W-:Y:S01]  /*28d0*/  IMAD R103, R19, R105, R4 ;  /* 0x0000006913677224 */ /* 0x000fe200078e0204 */
[----:B------:R-:W-:Y:S01]  /*28e0*/  IADD3 R4, P1, R10, R2, RZ ;  /* 0x000000020a047210 */ /* 0x000fe20007f3e0ff */
[----:B-1----:R-:W-:-:S03]  /*28f0*/  IMAD R2, R21, R106, RZ ;  /* 0x0000006a15027224 */ /* 0x002fc600078e02ff */
[----:B------:R-:W-:Y:S01]  /*2900*/  IADD3.X R5, R11, R3, R103, P1, !PT ;  /* 0x000000030b057210 */ /* 0x000fe20000ffe467 */
[C---:B------:R-:W-:Y:S02]  /*2910*/  IMAD R105, R20.reuse, R107, R2 ;  /* 0x0000006b14697224 */ /* 0x040fe400078e0202 */
[----:B------:R-:W-:-:S04]  /*2920*/  IMAD.WIDE.U32 R2, R20, R106, R4 ;  /* 0x0000006a14027225 */ /* 0x000fc800078e0004 */
[----:B------:R-:W-:Y:S01]  /*2930*/  IMAD.IADD R3, R3, 0x1, R105 ;  /* 0x0000000103037824 */ /* 0x000fe200078e0269 */
[----:B--2---:R-:W-:-:S04]  /*2940*/  LEA R8, P1, R2, R108, 0x1 ;  /* 0x0000006c02087211 */ /* 0x004fc800078208ff */
[----:B------:R-:W-:-:S05]  /*2950*/  LEA.HI.X R9, R2, R109, R3, 0x1, P1 ;  /* 0x0000006d02097211 */ /* 0x000fca00008f0c03 */
[----:B------:R-:W2:Y:S01]  /*2960*/  @P2 LDG.E.LTC128B.U16 R15, desc[UR54][R8.64] ;  /* 0x00000036080f2981 */ /* 0x000ea2000c1e1520 */
[----:B------:R-:W-:Y:S01]  /*2970*/  IMAD.WIDE.U32 R2, R20, R106, R10 ;  /* 0x0000006a14027225 */ /* 0x000fe200078e000a */
[----:B------:R-:W-:Y:S02]  /*2980*/  BSSY B1, `(.L_x_37) ;  /* 0x0000015000017945 */ /* 0x000fe40003800000 */
[----:B------:R-:W-:-:S04]  /*2990*/  IADD3 R12, P1, R92, R2, RZ ;  /* 0x000000025c0c7210 */ /* 0x000fc80007f3e0ff */
[----:B------:R-:W-:Y:S02]  /*29a0*/  IADD3.X R13, R93, R105, R3, P1, !PT ;  /* 0x000000695d0d7210 */ /* 0x000fe40000ffe403 */
[----:B------:R-:W-:Y:S01]  /*29b0*/  LEA R6, P1, R102, UR4, 0x1 ;  /* 0x0000000466067c11 */ /* 0x000fe2000f8208ff */
[----:B------:R-:W-:-:S03]  /*29c0*/  IMAD.WIDE.U32 R12, R19, R104, R12 ;  /* 0x00000068130c7225 */ /* 0x000fc600078e000c */
[----:B------:R-:W-:Y:S02]  /*29d0*/  LEA.HI.X R7, R102, UR5, R7, 0x1, P1 ;  /* 0x0000000566077c11 */ /* 0x000fe400088f0c07 */
[----:B------:R-:W-:-:S04]  /*29e0*/  ISETP.GT.AND P1, PT, R14, 0x1, PT ;  /* 0x000000010e00780c */ /* 0x000fc80003f24270 */
[----:B------:R-:W-:Y:S01]  /*29f0*/  ISETP.GT.AND P3, PT, R0, RZ, P1 ;  /* 0x000000ff0000720c */ /* 0x000fe20000f64270 */
[----:B--2---:R-:W-:-:S04]  /*2a00*/  IMAD.U32 R2, R15, 0x10000, RZ ;  /* 0x000100000f027824 */ /* 0x004fc800078e00ff */
[----:B------:R-:W-:Y:S01]  /*2a10*/  FMUL R3, R2, R89 ;  /* 0x0000005902037220 */ /* 0x000fe20000400000 */
[----:B------:R-:W-:-:S03]  /*2a20*/  LEA R2, P4, R12, R108, 0x1 ;  /* 0x0000006c0c027211 */ /* 0x000fc600078808ff */
[----:B------:R-:W-:-:S05]  /*2a30*/  FFMA R3, R24, R88, R3 ;  /* 0x0000005818037223 */ /* 0x000fca0000000003 */
[----:B------:R-:W-:Y:S01]  /*2a40*/  F2FP.BF16.F32.PACK_AB R8, RZ, R3 ;  /* 0x00000003ff08723e */ /* 0x000fe200000010ff */
[----:B------:R-:W-:-:S03]  /*2a50*/  IMAD.IADD R3, R103, 0x1, R13 ;  /* 0x0000000167037824 */ /* 0x000fc600078e020d */
[----:B------:R-:W-:Y:S01]  /*2a60*/  PRMT R9, R8, 0x7610, R9 ;  /* 0x0000761008097816 */ /* 0x000fe20000000009 */
[----:B------:R-:W-:Y:S01]  /*2a70*/  IMAD.SHL.U32 R8, R106, 0x8, RZ ;  /* 0x000000086a087824 */ /* 0x000fe200078e00ff */
[----:B------:R-:W-:-:S03]  /*2a80*/  LEA.HI.X R3, R12, R109, R3, 0x1, P4 ;  /* 0x0000006d0c037211 */ /* 0x000fc600020f0c03 */
[----:B------:R0:W-:Y:S02]  /*2a90*/  @P2 STG.E.U16 desc[UR54][R6.64], R9 ;  /* 0x0000000906002986 */ /* 0x0001e4000c101536 */
[----:B0-----:R-:W-:Y:S01]  /*2aa0*/  SHF.L.U64.HI R9, R106, 0x3, R107 ;  /* 0x000000036a097819 */ /* 0x001fe2000001026b */
[----:B------:R-:W-:Y:S06]  /*2ab0*/  @!P3 BRA `(.L_x_38) ;  /* 0x000000000004b947 */ /* 0x000fec0003800000 */
[----:B------:R0:W5:Y:S02]  /*2ac0*/  LDG.E.LTC128B.U16 R15, desc[UR54][R2.64+0x2] ;  /* 0x00000236020f7981 */ /* 0x000164000c1e1520 */
.L_x_38:
[----:B------:R-:W-:Y:S05]  /*2ad0*/  BSYNC B1 ;  /* 0x0000000000017941 */ /* 0x000fea0003800000 */
.L_x_37:
[----:B------:R-:W-:Y:S01]  /*2ae0*/  IMAD.WIDE.U32 R8, R20, R106, R8 ;  /* 0x0000006a14087225 */ /* 0x000fe200078e0008 */
[----:B------:R-:W-:-:S03]  /*2af0*/  ISETP.GT.AND P0, PT, R0, 0x8, P0 ;  /* 0x000000080000780c */ /* 0x000fc60000704270 */
[----:B-----5:R-:W-:Y:S01]  /*2b00*/  IMAD.U32 R12, R15, 0x10000, RZ ;  /* 0x000100000f0c7824 */ /* 0x020fe200078e00ff */
[----:B------:R-:W-:Y:S01]  /*2b10*/  IADD3 R4, P2, R4, R8, RZ ;  /* 0x0000000804047210 */ /* 0x000fe20007f5e0ff */
[----:B------:R-:W-:Y:S02]  /*2b20*/  IMAD.IADD R105, R105, 0x1, R9 ;  /* 0x0000000169697824 */ /* 0x000fe400078e0209 */
[----:B------:R-:W-:Y:S02]  /*2b30*/  FMUL R12, R12, R89 ;  /* 0x000000590c0c7220 */ /* 0x000fe40000400000 */
[----:B------:R-:W-:Y:S02]  /*2b40*/  IMAD.X R5, R105, 0x1, R5, P2 ;  /* 0x0000000169057824 */ /* 0x000fe400010e0605 */
[----:B------:R-:W-:Y:S01]  /*2b50*/  FFMA R25, R25, R88, R12 ;  /* 0x0000005819197223 */ /* 0x000fe2000000000c */
[----:B------:R-:W-:-:S04]  /*2b60*/  LEA R12, P2, R4, R108, 0x1 ;  /* 0x0000006c040c7211 */ /* 0x000fc800078408ff */
[----:B------:R-:W-:Y:S01]  /*2b70*/  LEA.HI.X R13, R4, R109, R5, 0x1, P2 ;  /* 0x0000006d040d7211 */ /* 0x000fe200010f0c05 */
[----:B------:R-:W-:Y:S01]  /*2b80*/  @P3 IMAD.MOV.U32 R4, RZ, RZ, R6 ;  /* 0x000000ffff043224 */ /* 0x000fe200078e0006 */
[----:B------:R-:W-:Y:S01]  /*2b90*/  F2FP.BF16.F32.PACK_AB R25, RZ, R25 ;  /* 0x00000019ff19723e */ /* 0x000fe200000010ff */
[----:B------:R-:W-:-:S05]  /*2ba0*/  @P3 IMAD.MOV.U32 R5, RZ, RZ, R7 ;  /* 0x000000ffff053224 */ /* 0x000fca00078e0007 */
[----:B------:R1:W-:Y:S04]  /*2bb0*/  @P3 STG.E.U16 desc[UR54][R4.64+0x2], R25 ;  /* 0x0000021904003986 */ /* 0x0003e8000c101536 */
[----:B------:R-:W2:Y:S01]  /*2bc0*/  @P0 LDG.E.LTC128B.U16 R15, desc[UR54][R12.64] ;  /* 0x000000360c0f0981 */ /* 0x000ea2000c1e1520 */
[----:B------:R-:W-:Y:S01]  /*2bd0*/  IADD3 R10, P2, P3, R92, R8, R10 ;  /* 0x000000085c0a7210 */ /* 0x000fe20007b5e00a */
[----:B------:R-:W-:Y:S01]  /*2be0*/  BSSY B1, `(.L_x_39) ;  /* 0x0000011000017945 */ /* 0x000fe20003800000 */
[----:B------:R-:W-:Y:S02]  /*2bf0*/  ISETP.GT.AND P1, PT, R0, 0x8, P1 ;  /* 0x000000080000780c */ /* 0x000fe40000f24270 */
[----:B------:R-:W-:-:S03]  /*2c00*/  IADD3.X R11, R93, R105, R11, P2, P3 ;  /* 0x000000695d0b7210 */ /* 0x000fc600017e640b */
[----:B------:R-:W-:Y:S01]  /*2c10*/  IMAD.WIDE.U32 R10, R19, R104, R10 ;  /* 0x00000068130a7225 */ /* 0x000fe200078e000a */
[----:B------:R-:W-:-:S03]  /*2c20*/  SHF.L.U64.HI R19, R95, 0x1, R94 ;  /* 0x000000015f137819 */ /* 0x000fc6000001025e */
[----:B------:R-:W-:Y:S01]  /*2c30*/  IMAD.IADD R11, R103, 0x1, R11 ;  /* 0x00000001670b7824 */ /* 0x000fe200078e020b */
[----:B-1----:R-:W-:-:S04]  /*2c40*/  LEA R4, P3, R10, R108, 0x1 ;  /* 0x0000006c0a047211 */ /* 0x002fc800078608ff */
[----:B------:R-:W-:Y:S01]  /*2c50*/  LEA.HI.X R5, R10, R109, R11, 0x1, P3 ;  /* 0x0000006d0a057211 */ /* 0x000fe200018f0c0b */
[----:B--2---:R-:W-:-:S04]  /*2c60*/  IMAD.U32 R8, R15, 0x10000, RZ ;  /* 0x000100000f087824 */ /* 0x004fc800078e00ff */
[----:B------:R-:W-:Y:S01]  /*2c70*/  FMUL R9, R8, R89 ;  /* 0x0000005908097220 */ /* 0x000fe20000400000 */
[----:B------:R-:W-:-:S03]  /*2c80*/  LEA R8, P2, R95, R6, 0x1 ;  /* 0x000000065f087211 */ /* 0x000fc600078408ff */
[----:B------:R-:W-:-:S05]  /*2c90*/  FFMA R9, R26, R88, R9 ;  /* 0x000000581a097223 */ /* 0x000fca0000000009 */
[----:B------:R-:W-:Y:S01]  /*2ca0*/  F2FP.BF16.F32.PACK_AB R12, RZ, R9 ;  /* 0x00000009ff0c723e */ /* 0x000fe200000010ff */
[----:B------:R-:W-:-:S05]  /*2cb0*/  IMAD.X R9, R19, 0x1, R7, P2 ;  /* 0x0000000113097824 */ /* 0x000fca00010e0607 */
[----:B------:R1:W-:Y:S01]  /*2cc0*/  @P0 STG.E.U16 desc[UR54][R8.64], R12 ;  /* 0x0000000c08000986 */ /* 0x0003e2000c101536 */
[----:B------:R-:W-:Y:S05]  /*2cd0*/  @!P1 BRA `(.L_x_40) ;  /* 0x0000000000049947 */ /* 0x000fea0003800000 */
[----:B------:R2:W5:Y:S02]  /*2ce0*/  LDG.E.LTC128B.U16 R15, desc[UR54][R4.64+0x2] ;  /* 0x00000236040f7981 */ /* 0x000564000c1e1520 */
.L_x_40:
[----:B------:R-:W-:Y:S05]  /*2cf0*/  BSYNC B1 ;  /* 0x0000000000017941 */ /* 0x000fea0003800000 */
.L_x_39:
[----:B-----5:R-:W-:Y:S01]  /*2d00*/  IMAD.U32 R10, R15, 0x10000, RZ ;  /* 0x000100000f0a7824 */ /* 0x020fe200078e00ff */
[----:B------:R-:W-:Y:S01]  /*2d10*/  ISETP.GT.AND P0, PT, R14, 0x8, PT ;  /* 0x000000080e00780c */ /* 0x000fe20003f04270 */
[----:B------:R-:W-:Y:S02]  /*2d20*/  BSSY B1, `(.L_x_41) ;  /* 0x0000008000017945 */ /* 0x000fe40003800000 */
[----:B------:R-:W-:Y:S01]  /*2d30*/  FMUL R10, R10, R89 ;  /* 0x000000590a0a7220 */ /* 0x000fe20000400000 */
[----:B------:R-:W-:-:S03]  /*2d40*/  ISETP.GT.AND P2, PT, R0, RZ, P0 ;  /* 0x000000ff0000720c */ /* 0x000fc60000744270 */
[----:B------:R-:W-:-:S05]  /*2d50*/  FFMA R10, R27, R88, R10 ;  /* 0x000000581b0a7223 */ /* 0x000fca000000000a */
[----:B------:R-:W-:-:S05]  /*2d60*/  F2FP.BF16.F32.PACK_AB R10, RZ, R10 ;  /* 0x0000000aff0a723e */ /* 0x000fca00000010ff */
[----:B------:R3:W-:Y:S01]  /*2d70*/  @P1 STG.E.U16 desc[UR54][R8.64+0x2], R10 ;  /* 0x0000020a08001986 */ /* 0x0007e2000c101536 */
[----:B------:R-:W-:Y:S05]  /*2d80*/  @!P2 BRA `(.L_x_42) ;  /* 0x000000000004a947 */ /* 0x000fea0003800000 */
[----:B------:R4:W5:Y:S02]  /*2d90*/  LDG.E.LTC128B.U16 R15, desc[UR54][R2.64+0x10] ;  /* 0x00001036020f7981 */ /* 0x000964000c1e1520 */
.L_x_42:
[----:B------:R-:W-:Y:S05]  /*2da0*/  BSYNC B1 ;  /* 0x0000000000017941 */ /* 0x000fea0003800000 */
.L_x_41:
[----:B---3-5:R-:W-:Y:S01]  /*2db0*/  IMAD.U32 R10, R15, 0x10000, RZ ;  /* 0x000100000f0a7824 */ /* 0x028fe200078e00ff */
        /* <DEDUP_REMOVED lines=9> */
.L_x_44:
[----:B------:R-:W-:Y:S05]  /*2e50*/  BSYNC B1 ;  /* 0x0000000000017941 */ /* 0x000fea0003800000 */
.L_x_43:
[----:B-----5:R-:W-:Y:S01]  /*2e60*/  IMAD.U32 R10, R15, 0x10000, RZ ;  /* 0x000100000f0a7824 */ /* 0x020fe200078e00ff */
[----:B------:R-:W-:Y:S01]  /*2e70*/  ISETP.GT.AND P0, PT, R0, 0x8, P0 ;  /* 0x000000080000780c */ /* 0x000fe20000704270 */
[----:B------:R-:W-:Y:S02]  /*2e80*/  BSSY B1, `(.L_x_45) ;  /* 0x0000007000017945 */ /* 0x000fe40003800000 */
[----:B------:R-:W-:-:S04]  /*2e90*/  FMUL R10, R10, R89 ;  /* 0x000000590a0a7220 */ /* 0x000fc80000400000 */
[----:B------:R-:W-:-:S05]  /*2ea0*/  FFMA R10, R29, R88, R10 ;  /* 0x000000581d0a7223 */ /* 0x000fca000000000a */
[----:B------:R-:W-:-:S05]  /*2eb0*/  F2FP.BF16.F32.PACK_AB R10, RZ, R10 ;  /* 0x0000000aff0a723e */ /* 0x000fca00000010ff */
[----:B------:R0:W-:Y:S01]  /*2ec0*/  @P3 STG.E.U16 desc[UR54][R6.64+0x12], R10 ;  /* 0x0000120a06003986 */ /* 0x0001e2000c101536 */
[----:B------:R-:W-:Y:S05]  /*2ed0*/  @!P0 BRA `(.L_x_46) ;  /* 0x0000000000048947 */ /* 0x000fea0003800000 */
[----:B------:R0:W5:Y:S02]  /*2ee0*/  LDG.E.LTC128B.U16 R15, desc[UR54][R4.64+0x10] ;  /* 0x00001036040f7981 */ /* 0x000164000c1e1520 */
.L_x_46:
[----:B------:R-:W-:Y:S05]  /*2ef0*/  BSYNC B1 ;  /* 0x0000000000017941 */ /* 0x000fea0003800000 */
.L_x_45:
[----:B0----5:R-:W-:Y:S01]  /*2f00*/  IMAD.U32 R10, R15, 0x10000, RZ ;  /* 0x000100000f0a7824 */ /* 0x021fe200078e00ff */
[----:B------:R-:W-:Y:S01]  /*2f10*/  ISETP.GT.AND P1, PT, R0, 0x8, P1 ;  /* 0x000000080000780c */ /* 0x000fe20000f24270 */
[----:B------:R-:W-:Y:S02]  /*2f20*/  BSSY B1, `(.L_x_47) ;  /* 0x0000007000017945 */ /* 0x000fe40003800000 */
[----:B---3--:R-:W-:-:S04]  /*2f30*/  FMUL R11, R10, R89 ;  /* 0x000000590a0b7220 */ /* 0x008fc80000400000 */
[----:B------:R-:W-:-:S05]  /*2f40*/  FFMA R11, R30, R88, R11 ;  /* 0x000000581e0b7223 */ /* 0x000fca000000000b */
[----:B------:R-:W-:-:S05]  /*2f50*/  F2FP.BF16.F32.PACK_AB R11, RZ, R11 ;  /* 0x0000000bff0b723e */ /* 0x000fca00000010ff */
[----:B------:R0:W-:Y:S01]  /*2f60*/  @P0 STG.E.U16 desc[UR54][R8.64+0x10], R11 ;  /* 0x0000100b08000986 */ /* 0x0001e2000c101536 */
[----:B------:R-:W-:Y:S05]  /*2f70*/  @!P1 BRA `(.L_x_48) ;  /* 0x0000000000049947 */ /* 0x000fea0003800000 */
[----:B------:R3:W5:Y:S02]  /*2f80*/  LDG.E.LTC128B.U16 R15, desc[UR54][R4.64+0x12] ;  /* 0x00001236040f7981 */ /* 0x000764000c1e1520 */
.L_x_48:
[----:B------:R-:W-:Y:S05]  /*2f90*/  BSYNC B1 ;  /* 0x0000000000017941 */ /* 0x000fea0003800000 */
.L_x_47:
        /* <DEDUP_REMOVED lines=10> */
.L_x_50:
[----:B------:R-:W-:Y:S05]  /*3040*/  BSYNC B1 ;  /* 0x0000000000017941 */ /* 0x000fea0003800000 */
.L_x_49:
[----:B0----5:R-:W-:Y:S01]  /*3050*/  IMAD.U32 R10, R15, 0x10000, RZ ;  /* 0x000100000f0a7824 */ /* 0x021fe200078e00ff */
        /* <DEDUP_REMOVED lines=9> */
.L_x_52:
[----:B------:R-:W-:Y:S05]  /*30f0*/  BSYNC B1 ;  /* 0x0000000000017941 */ /* 0x000fea0003800000 */
.L_x_51:
        /* <DEDUP_REMOVED lines=9> */
.L_x_54:
[----:B------:R-:W-:Y:S05]  /*3190*/  BSYNC B1 ;  /* 0x0000000000017941 */ /* 0x000fea0003800000 */
.L_x_53:
[----:B0----5:R-:W-:Y:S01]  /*31a0*/  IMAD.U32 R10, R15, 0x10000, RZ ;  /* 0x000100000f0a7824 */ /* 0x021fe200078e00ff */
        /* <DEDUP_REMOVED lines=8> */
.L_x_56:
[----:B------:R-:W-:Y:S05]  /*3230*/  BSYNC B1 ;  /* 0x0000000000017941 */ /* 0x000fea0003800000 */
.L_x_55:
        /* <DEDUP_REMOVED lines=10> */
.L_x_58:
[----:B------:R-:W-:Y:S05]  /*32e0*/  BSYNC B1 ;  /* 0x0000000000017941 */ /* 0x000fea0003800000 */
.L_x_57:
        /* <DEDUP_REMOVED lines=10> */
.L_x_60:
[----:B------:R-:W-:Y:S05]  /*3390*/  BSYNC B1 ;  /* 0x0000000000017941 */ /* 0x000fea0003800000 */
.L_x_59:
        /* <DEDUP_REMOVED lines=9> */
.L_x_62:
[----:B------:R-:W-:Y:S05]  /*3430*/  BSYNC B1 ;  /* 0x0000000000017941 */ /* 0x000fea0003800000 */
.L_x_61:
        /* <DEDUP_REMOVED lines=9> */
.L_x_64:
[----:B------:R-:W-:Y:S05]  /*34d0*/  BSYNC B1 ;  /* 0x0000000000017941 */ /* 0x000fea0003800000 */
.L_x_63:
        /* <DEDUP_REMOVED lines=10> */
.L_x_66:
[----:B------:R-:W-:Y:S05]  /*3580*/  BSYNC B1 ;  /* 0x0000000000017941 */ /* 0x000fea0003800000 */
.L_x_65:
        /* <DEDUP_REMOVED lines=10> */
.L_x_68:
[----:B------:R-:W-:Y:S05]  /*3630*/  BSYNC B1 ;  /* 0x0000000000017941 */ /* 0x000fea0003800000 */
.L_x_67:
        /* <DEDUP_REMOVED lines=9> */
.L_x_70:
[----:B------:R-:W-:Y:S05]  /*36d0*/  BSYNC B1 ;  /* 0x0000000000017941 */ /* 0x000fea0003800000 */
.L_x_69:
        /* <DEDUP_REMOVED lines=9> */
.L_x_72:
[----:B------:R-:W-:Y:S05]  /*3770*/  BSYNC B1 ;  /* 0x0000000000017941 */ /* 0x000fea0003800000 */
.L_x_71:
        /* <DEDUP_REMOVED lines=10> */
.L_x_74:
[----:B------:R-:W-:Y:S05]  /*3820*/  BSYNC B1 ;  /* 0x0000000000017941 */ /* 0x000fea0003800000 */
.L_x_73:
        /* <DEDUP_REMOVED lines=10> */
.L_x_76:
[----:B------:R-:W-:Y:S05]  /*38d0*/  BSYNC B1 ;  /* 0x0000000000017941 */ /* 0x000fea0003800000 */
.L_x_75:
        /* <DEDUP_REMOVED lines=9> */
.L_x_78:
[----:B------:R-:W-:Y:S05]  /*3970*/  BSYNC B1 ;  /* 0x0000000000017941 */ /* 0x000fea0003800000 */
.L_x_77:
        /* <DEDUP_REMOVED lines=9> */
.L_x_80:
[----:B------:R-:W-:Y:S05]  /*3a10*/  BSYNC B1 ;  /* 0x0000000000017941 */ /* 0x000fea0003800000 */
.L_x_79:
        /* <DEDUP_REMOVED lines=10> */
.L_x_82:
[----:B------:R-:W-:Y:S05]  /*3ac0*/  BSYNC B1 ;  /* 0x0000000000017941 */ /* 0x000fea0003800000 */
.L_x_81:
        /* <DEDUP_REMOVED lines=10> */
.L_x_84:
[----:B------:R-:W-:Y:S05]  /*3b70*/  BSYNC B1 ;  /* 0x0000000000017941 */ /* 0x000fea0003800000 */
.L_x_83:
        /* <DEDUP_REMOVED lines=9> */
.L_x_86:
[----:B------:R-:W-:Y:S05]  /*3c10*/  BSYNC B1 ;  /* 0x0000000000017941 */ /* 0x000fea0003800000 */
.L_x_85:
        /* <DEDUP_REMOVED lines=9> */
.L_x_88:
[----:B------:R-:W-:Y:S05]  /*3cb0*/  BSYNC B1 ;  /* 0x0000000000017941 */ /* 0x000fea0003800000 */
.L_x_87:
        /* <DEDUP_REMOVED lines=10> */
.L_x_90:
[----:B------:R-:W-:Y:S05]  /*3d60*/  BSYNC B1 ;  /* 0x0000000000017941 */ /* 0x000fea0003800000 */
.L_x_89:
        /* <DEDUP_REMOVED lines=10> */
.L_x_92:
[----:B------:R-:W-:Y:S05]  /*3e10*/  BSYNC B1 ;  /* 0x0000000000017941 */ /* 0x000fea0003800000 */
.L_x_91:
        /* <DEDUP_REMOVED lines=9> */
.L_x_94:
[----:B------:R-:W-:Y:S05]  /*3eb0*/  BSYNC B1 ;  /* 0x0000000000017941 */ /* 0x000fea0003800000 */
.L_x_93:
        /* <DEDUP_REMOVED lines=9> */
.L_x_96:
[----:B------:R-:W-:Y:S05]  /*3f50*/  BSYNC B1 ;  /* 0x0000000000017941 */ /* 0x000fea0003800000 */
.L_x_95:
        /* <DEDUP_REMOVED lines=10> */
.L_x_98:
[----:B------:R-:W-:Y:S05]  /*4000*/  BSYNC B1 ;  /* 0x0000000000017941 */ /* 0x000fea0003800000 */
.L_x_97:
        /* <DEDUP_REMOVED lines=10> */
.L_x_100:
[----:B------:R-:W-:Y:S05]  /*40b0*/  BSYNC B1 ;  /* 0x0000000000017941 */ /* 0x000fea0003800000 */
.L_x_99:
        /* <DEDUP_REMOVED lines=9> */
.L_x_102:
[----:B------:R-:W-:Y:S05]  /*4150*/  BSYNC B1 ;  /* 0x0000000000017941 */ /* 0x000fea0003800000 */
.L_x_101:
        /* <DEDUP_REMOVED lines=9> */
.L_x_104:
[----:B------:R-:W-:Y:S05]  /*41f0*/  BSYNC B1 ;  /* 0x0000000000017941 */ /* 0x000fea0003800000 */
.L_x_103:
        /* <DEDUP_REMOVED lines=10> */
.L_x_106:
[----:B------:R-:W-:Y:S05]  /*42a0*/  BSYNC B1 ;  /* 0x0000000000017941 */ /* 0x000fea0003800000 */
.L_x_105:
        /* <DEDUP_REMOVED lines=10> */
.L_x_108:
[----:B------:R-:W-:Y:S05]  /*4350*/  BSYNC B1 ;  /* 0x0000000000017941 */ /* 0x000fea0003800000 */
.L_x_107:
        /* <DEDUP_REMOVED lines=9> */
.L_x_110:
[----:B------:R-:W-:Y:S05]  /*43f0*/  BSYNC B1 ;  /* 0x0000000000017941 */ /* 0x000fea0003800000 */
.L_x_109:
        /* <DEDUP_REMOVED lines=9> */
.L_x_112:
[----:B------:R-:W-:Y:S05]  /*4490*/  BSYNC B1 ;  /* 0x0000000000017941 */ /* 0x000fea0003800000 */
.L_x_111:
        /* <DEDUP_REMOVED lines=10> */
.L_x_114:
[----:B------:R-:W-:Y:S05]  /*4540*/  BSYNC B1 ;  /* 0x0000000000017941 */ /* 0x000fea0003800000 */
.L_x_113:
        /* <DEDUP_REMOVED lines=10> */
.L_x_116:
[----:B------:R-:W-:Y:S05]  /*45f0*/  BSYNC B1 ;  /* 0x0000000000017941 */ /* 0x000fea0003800000 */
.L_x_115:
        /* <DEDUP_REMOVED lines=9> */
.L_x_118:
[----:B------:R-:W-:Y:S05]  /*4690*/  BSYNC B1 ;  /* 0x0000000000017941 */ /* 0x000fea0003800000 */
.L_x_117:
        /* <DEDUP_REMOVED lines=9> */
.L_x_120:
[----:B------:R-:W-:Y:S05]  /*4730*/  BSYNC B1 ;  /* 0x0000000000017941 */ /* 0x000fea0003800000 */
.L_x_119:
        /* <DEDUP_REMOVED lines=10> */
.L_x_122:
[----:B------:R-:W-:Y:S05]  /*47e0*/  BSYNC B1 ;  /* 0x0000000000017941 */ /* 0x000fea0003800000 */
.L_x_121:
        /* <DEDUP_REMOVED lines=10> */
.L_x_124:
[----:B------:R-:W-:Y:S05]  /*4890*/  BSYNC B1 ;  /* 0x0000000000017941 */ /* 0x000fea0003800000 */
.L_x_123:
        /* <DEDUP_REMOVED lines=9> */
.L_x_126:
[----:B------:R-:W-:Y:S05]  /*4930*/  BSYNC B1 ;  /* 0x0000000000017941 */ /* 0x000fea0003800000 */
.L_x_125:
        /* <DEDUP_REMOVED lines=9> */
.L_x_128:
[----:B------:R-:W-:Y:S05]  /*49d0*/  BSYNC B1 ;  /* 0x0000000000017941 */ /* 0x000fea0003800000 */
.L_x_127:
        /* <DEDUP_REMOVED lines=10> */
.L_x_130:
[----:B------:R-:W-:Y:S05]  /*4a80*/  BSYNC B1 ;  /* 0x0000000000017941 */ /* 0x000fea0003800000 */
.L_x_129:
        /* <DEDUP_REMOVED lines=10> */
.L_x_132:
[----:B------:R-:W-:Y:S05]  /*4b30*/  BSYNC B1 ;  /* 0x0000000000017941 */ /* 0x000fea0003800000 */
.L_x_131:
        /* <DEDUP_REMOVED lines=9> */
.L_x_134:
[----:B------:R-:W-:Y:S05]  /*4bd0*/  BSYNC B1 ;  /* 0x0000000000017941 */ /* 0x000fea0003800000 */
.L_x_133:
        /* <DEDUP_REMOVED lines=9> */
.L_x_136:
[----:B------:R-:W-:Y:S05]  /*4c70*/  BSYNC B1 ;  /* 0x0000000000017941 */ /* 0x000fea0003800000 */
.L_x_135:
        /* <DEDUP_REMOVED lines=10> */
.L_x_138:
[----:B------:R-:W-:Y:S05]  /*4d20*/  BSYNC B1 ;  /* 0x0000000000017941 */ /* 0x000fea0003800000 */
.L_x_137:
        /* <DEDUP_REMOVED lines=10> */
.L_x_140:
[----:B------:R-:W-:Y:S05]  /*4dd0*/  BSYNC B1 ;  /* 0x0000000000017941 */ /* 0x000fea0003800000 */
.L_x_139:
        /* <DEDUP_REMOVED lines=9> */
.L_x_142:
[----:B------:R-:W-:Y:S05]  /*4e70*/  BSYNC B1 ;  /* 0x0000000000017941 */ /* 0x000fea0003800000 */
.L_x_141:
        /* <DEDUP_REMOVED lines=9> */
.L_x_144:
[----:B------:R-:W-:Y:S05]  /*4f10*/  BSYNC B1 ;  /* 0x0000000000017941 */ /* 0x000fea0003800000 */
.L_x_143:
        /* <DEDUP_REMOVED lines=10> */
.L_x_146:
[----:B------:R-:W-:Y:S05]  /*4fc0*/  BSYNC B1 ;  /* 0x0000000000017941 */ /* 0x000fea0003800000 */
.L_x_145:
        /* <DEDUP_REMOVED lines=10> */
.L_x_148:
[----:B------:R-:W-:Y:S05]  /*5070*/  BSYNC B1 ;  /* 0x0000000000017941 */ /* 0x000fea0003800000 */
.L_x_147:
        /* <DEDUP_REMOVED lines=9> */
.L_x_150:
[----:B------:R-:W-:Y:S05]  /*5110*/  BSYNC B1 ;  /* 0x0000000000017941 */ /* 0x000fea0003800000 */
.L_x_149:
        /* <DEDUP_REMOVED lines=9> */
.L_x_152:
[----:B------:R-:W-:Y:S05]  /*51b0*/  BSYNC B1 ;  /* 0x0000000000017941 */ /* 0x000fea0003800000 */
.L_x_151:
        /* <DEDUP_REMOVED lines=10> */
.L_x_154:
[----:B------:R-:W-:Y:S05]  /*5260*/  BSYNC B1 ;  /* 0x0000000000017941 */ /* 0x000fea0003800000 */
.L_x_153:
        /* <DEDUP_REMOVED lines=10> */
.L_x_156:
[----:B------:R-:W-:Y:S05]  /*5310*/  BSYNC B1 ;  /* 0x0000000000017941 */ /* 0x000fea0003800000 */
.L_x_155:
[----:B0---45:R-:W-:Y:S01]  /*5320*/  IMAD.U32 R2, R15, 0x10000, RZ ;  /* 0x000100000f027824 */ /* 0x031fe200078e00ff */
        /* <DEDUP_REMOVED lines=8> */
.L_x_158:
[----:B------:R-:W-:Y:S05]  /*53b0*/  BSYNC B1 ;  /* 0x0000000000017941 */ /* 0x000fea0003800000 */
.L_x_157:
[----:B0----5:R-:W-:Y:S01]  /*53c0*/  IMAD.U32 R2, R15, 0x10000, RZ ;  /* 0x000100000f027824 */ /* 0x021fe200078e00ff */
[----:B------:R-:W-:Y:S01]  /*53d0*/  ISETP.GT.AND P1, PT, R0, 0x8, P1 ;  /* 0x000000080000780c */ /* 0x000fe20000f24270 */
[----:B------:R-:W-:Y:S02]  /*53e0*/  BSSY B1, `(.L_x_159) ;  /* 0x000000a000017945 */ /* 0x000fe40003800000 */
[----:B------:R-:W-:Y:S01]  /*53f0*/  FMUL R3, R2, R89 ;  /* 0x0000005902037220 */ /* 0x000fe20000400000 */
[----:B------:R-:W-:-:S03]  /*5400*/  @P0 IMAD.MOV.U32 R2, RZ, RZ, R8 ;  /* 0x000000ffff020224 */ /* 0x000fc600078e0008 */
[----:B------:R-:W-:-:S05]  /*5410*/  FFMA R3, R86, R88, R3 ;  /* 0x0000005856037223 */ /* 0x000fca0000000003 */
[----:B------:R-:W-:-:S04]  /*5420*/  F2FP.BF16.F32.PACK_AB R3, RZ, R3 ;  /* 0x00000003ff03723e */ /* 0x000fc800000010ff */
[----:B------:R-:W-:Y:S01]  /*5430*/  PRMT R6, R3, 0x7610, R6 ;  /* 0x0000761003067816 */ /* 0x000fe20000000006 */
[----:B------:R-:W-:-:S05]  /*5440*/  @P0 IMAD.MOV.U32 R3, RZ, RZ, R9 ;  /* 0x000000ffff030224 */ /* 0x000fca00078e0009 */
[----:B------:R0:W-:Y:S01]  /*5450*/  @P0 STG.E.U16 desc[UR54][R2.64+0xf0], R6 ;  /* 0x0000f00602000986 */ /* 0x0001e2000c101536 */
[----:B------:R-:W-:Y:S05]  /*5460*/  @!P1 BRA `(.L_x_160) ;  /* 0x0000000000049947 */ /* 0x000fea0003800000 */
[----:B------:R0:W5:Y:S02]  /*5470*/  LDG.E.LTC128B.U16 R15, desc[UR54][R4.64+0xf2] ;  /* 0x0000f236040f7981 */ /* 0x000164000c1e1520 */
.L_x_160:
[----:B------:R-:W-:Y:S05]  /*5480*/  BSYNC B1 ;  /* 0x0000000000017941 */ /* 0x000fea0003800000 */
.L_x_159:
[----:B------:R-:W-:Y:S05]  /*5490*/  @!P1 BRA `(.L_x_161) ;  /* 0x0000001000b09947 */ /* 0x000fea0003800000 */
[----:B-----5:R-:W-:-:S04]  /*54a0*/  IMAD.U32 R0, R15, 0x10000, RZ ;  /* 0x000100000f007824 */ /* 0x020fc800078e00ff */
[----:B------:R-:W-:-:S04]  /*54b0*/  FMUL R0, R0, R89 ;  /* 0x0000005900007220 */ /* 0x000fc80000400000 */
[----:B------:R-:W-:-:S05]  /*54c0*/  FFMA R0, R87, R88, R0 ;  /* 0x0000005857007223 */ /* 0x000fca0000000000 */
[----:B------:R-:W-:-:S05]  /*54d0*/  F2FP.BF16.F32.PACK_AB R0, RZ, R0 ;  /* 0x00000000ff00723e */ /* 0x000fca00000010ff */
[----:B------:R0:W-:Y:S01]  /*54e0*/  STG.E.U16 desc[UR54][R8.64+0xf2], R0 ;  /* 0x0000f20008007986 */ /* 0x0001e2000c101536 */
[----:B------:R-:W-:Y:S05]  /*54f0*/  BRA `(.L_x_161) ;  /* 0x0000001000987947 */ /* 0x000fea0003800000 */
.L_x_36:
[----:B------:R-:W-:Y:S01]  /*5500*/  ISETP.GT.AND P3, PT, R14, 0x1, PT ;  /* 0x000000010e00780c */ /* 0x000fe20003f64270 */
[----:B------:R-:W-:Y:S01]  /*5510*/  ULDC.64 UR4, c[0x0][0x5c0] ;  /* 0x0001700000047ab9 */ /* 0x000fe20000000a00 */
[-C--:B------:R-:W-:Y:S01]  /*5520*/  FMUL R24, R24, R88.reuse ;  /* 0x0000005818187220 */ /* 0x080fe20000400000 */
[-C--:B------:R-:W-:Y:S01]  /*5530*/  FMUL R25, R25, R88.reuse ;  /* 0x0000005819197220 */ /* 0x080fe20000400000 */
[----:B------:R-:W-:Y:S01]  /*5540*/  ISETP.GT.AND P1, PT, R0, RZ, P3 ;  /* 0x000000ff0000720c */ /* 0x000fe20001f24270 */
[-C--:B------:R-:W-:Y:S01]  /*5550*/  FMUL R26, R26, R88.reuse ;  /* 0x000000581a1a7220 */ /* 0x080fe20000400000 */
[----:B------:R-:W-:Y:S01]  /*5560*/  LEA R2, P4, R102, UR4, 0x1 ;  /* 0x0000000466027c11 */ /* 0x000fe2000f8808ff */
[----:B------:R-:W-:Y:S01]  /*5570*/  FMUL R27, R27, R88 ;  /* 0x000000581b1b7220 */ /* 0x000fe20000400000 */
[----:B------:R-:W-:Y:S01]  /*5580*/  F2FP.BF16.F32.PACK_AB R24, RZ, R24 ;  /* 0x00000018ff18723e */ /* 0x000fe200000010ff */
[-C--:B------:R-:W-:Y:S01]  /*5590*/  FMUL R28, R28, R88.reuse ;  /* 0x000000581c1c7220 */ /* 0x080fe20000400000 */
[----:B------:R-:W-:Y:S01]  /*55a0*/  LEA.HI.X R3, R102, UR5, R7, 0x1, P4 ;  /* 0x0000000566037c11 */ /* 0x000fe2000a0f0c07 */
[-C--:B------:R-:W-:Y:S01]  /*55b0*/  FMUL R29, R29, R88.reuse ;  /* 0x000000581d1d7220 */ /* 0x080fe20000400000 */
[----:B------:R-:W-:Y:S01]  /*55c0*/  F2FP.BF16.F32.PACK_AB R25, RZ, R25 ;  /* 0x00000019ff19723e */ /* 0x000fe200000010ff */
[-C--:B------:R-:W-:Y:S01]  /*55d0*/  FMUL R30, R30, R88.reuse ;  /* 0x000000581e1e7220 */ /* 0x080fe20000400000 */
[----:B------:R-:W-:Y:S01]  /*55e0*/  SHF.L.U64.HI R5, R95, 0x1, R94 ;  /* 0x000000015f057819 */ /* 0x000fe2000001025e */
[----:B------:R-:W-:Y:S01]  /*55f0*/  @P2 STG.E.U16 desc[UR54][R2.64], R24 ;  /* 0x0000001802002986 */ /* 0x000fe2000c101536 */
[----:B------:R-:W-:Y:S01]  /*5600*/  ISETP.GT.AND P2, PT, R0, 0x8, P0 ;  /* 0x000000080000780c */ /* 0x000fe20000744270 */
[----:B------:R-:W-:Y:S01]  /*5610*/  FMUL R31, R31, R88 ;  /* 0x000000581f1f7220 */ /* 0x000fe20000400000 */
[----:B------:R-:W-:Y:S01]  /*5620*/  LEA R4, P5, R95, R2, 0x1 ;  /* 0x000000025f047211 */ /* 0x000fe200078a08ff */
[----:B------:R-:W-:Y:S01]  /*5630*/  @P1 STG.E.U16 desc[UR54][R2.64+0x2], R25 ;  /* 0x0000021902001986 */ /* 0x000fe2000c101536 */
[----:B------:R-:W-:Y:S01]  /*5640*/  ISETP.GT.AND P1, PT, R14, 0x8, PT ;  /* 0x000000080e00780c */ /* 0x000fe20003f24270 */
[-C--:B------:R-:W-:Y:S01]  /*5650*/  FMUL R32, R32, R88.reuse ;  /* 0x0000005820207220 */ /* 0x080fe20000400000 */
[----:B------:R-:W-:Y:S01]  /*5660*/  ISETP.GT.AND P3, PT, R0, 0x8, P3 ;  /* 0x000000080000780c */ /* 0x000fe20001f64270 */
[----:B------:R-:W-:Y:S01]  /*5670*/  IMAD.X R5, R5, 0x1, R3, P5 ;  /* 0x0000000105057824 */ /* 0x000fe200028e0603 */
[----:B------:R-:W-:Y:S01]  /*5680*/  ISETP.GT.AND P0, PT, R14, 0x9, PT ;  /* 0x000000090e00780c */ /* 0x000fe20003f04270 */
[-C--:B------:R-:W-:Y:S01]  /*5690*/  FMUL R33, R33, R88.reuse ;  /* 0x0000005821217220 */ /* 0x080fe20000400000 */
[----:B------:R-:W-:Y:S01]  /*56a0*/  ISETP.GT.AND P4, PT, R0, RZ, P1 ;  /* 0x000000ff0000720c */ /* 0x000fe20000f84270 */
[-C--:B------:R-:W-:Y:S01]  /*56b0*/  FMUL R34, R34, R88.reuse ;  /* 0x0000005822227220 */ /* 0x080fe20000400000 */
[----:B------:R-:W-:Y:S01]  /*56c0*/  ISETP.GT.AND P5, PT, R0, RZ, P0 ;  /* 0x000000ff0000720c */ /* 0x000fe200007a4270 */
[----:B------:R-:W-:Y:S01]  /*56d0*/  FMUL R35, R35, R88 ;  /* 0x0000005823237220 */ /* 0x000fe20000400000 */
[----:B------:R-:W-:Y:S01]  /*56e0*/  F2FP.BF16.F32.PACK_AB R26, RZ, R26 ;  /* 0x0000001aff1a723e */ /* 0x000fe200000010ff */
[-C--:B------:R-:W-:Y:S01]  /*56f0*/  FMUL R36, R36, R88.reuse ;  /* 0x0000005824247220 */ /* 0x080fe20000400000 */
[----:B------:R-:W-:Y:S01]  /*5700*/  F2FP.BF16.F32.PACK_AB R27, RZ, R27 ;  /* 0x0000001bff1b723e */ /* 0x000fe200000010ff */
[----:B------:R-:W-:Y:S01]  /*5710*/  FMUL R37, R37, R88 ;  /* 0x0000005825257220 */ /* 0x000fe20000400000 */
[----:B------:R-:W-:Y:S01]  /*5720*/  F2FP.BF16.F32.PACK_AB R28, RZ, R28 ;  /* 0x0000001cff1c723e */ /* 0x000fe200000010ff */
[----:B------:R-:W-:Y:S01]  /*5730*/  @P2 STG.E.U16 desc[UR54][R4.64], R26 ;  /* 0x0000001a04002986 */ /* 0x000fe2000c101536 */
[----:B------:R-:W-:Y:S01]  /*5740*/  ISETP.GT.AND P1, PT, R0, 0x8, P1 ;  /* 0x000000080000780c */ /* 0x000fe20000f24270 */
[-C--:B------:R-:W-:Y:S01]  /*5750*/  FMUL R38, R38, R88.reuse ;  /* 0x0000005826267220 */ /* 0x080fe20000400000 */
[----:B------:R-:W-:Y:S01]  /*5760*/  F2FP.BF16.F32.PACK_AB R29, RZ, R29 ;  /* 0x0000001dff1d723e */ /* 0x000fe200000010ff */
[----:B------:R-:W-:Y:S01]  /*5770*/  @P3 STG.E.U16 desc[UR54][R4.64+0x2], R27 ;  /* 0x0000021b04003986 */ /* 0x000fe2000c101536 */
[----:B------:R-:W-:Y:S01]  /*5780*/  ISETP.GT.AND P3, PT, R14, 0x10, PT ;  /* 0x000000100e00780c */ /* 0x000fe20003f64270 */
[-C--:B------:R-:W-:Y:S01]  /*5790*/  FMUL R39, R39, R88.reuse ;  /* 0x0000005827277220 */ /* 0x080fe20000400000 */
[----:B------:R-:W-:Y:S01]  /*57a0*/  ISETP.GT.AND P2, PT, R0, 0x8, P0 ;  /* 0x000000080000780c */ /* 0x000fe20000744270 */
[----:B------:R-:W-:Y:S01]  /*57b0*/  @P4 STG.E.U16 desc[UR54][R2.64+0x10], R28 ;  /* 0x0000101c02004986 */ /* 0x000fe2000c101536 */
[----:B------:R-:W-:Y:S01]  /*57c0*/  ISETP.GT.AND P0, PT, R14, 0x11, PT ;  /* 0x000000110e00780c */ /* 0x000fe20003f04270 */
[-C--:B------:R-:W-:Y:S01]  /*57d0*/  FMUL R40, R40, R88.reuse ;  /* 0x0000005828287220 */ /* 0x080fe20000400000 */
[C---:B------:R-:W-:Y:S01]  /*57e0*/  ISETP.GT.AND P4, PT, R0.reuse, RZ, P3 ;  /* 0x000000ff0000720c */ /* 0x040fe20001f84270 */
[----:B------:R-:W-:Y:S01]  /*57f0*/  @P5 STG.E.U16 desc[UR54][R2.64+0x12], R29 ;  /* 0x0000121d02005986 */ /* 0x000fe2000c101536 */
        /* <DEDUP_REMOVED lines=153> */
[----:B------:R-:W-:Y:S01]  /*6190*/  FMUL R87, R87, R88 ;  /* 0x0000005857577220 */ /* 0x000fe20000400000 */
[----:B------:R-:W-:Y:S01]  /*61a0*/  ISETP.GT.AND P2, PT, R0, 0x8, P0 ;  /* 0x000000080000780c */ /* 0x000fe20000744270 */
[----:B------:R-:W-:Y:S01]  /*61b0*/  @P4 STG.E.U16 desc[UR54][R2.64+0x90], R60 ;  /* 0x0000903c02004986 */ /* 0x000fe2000c101536 */
[----:B------:R-:W-:-:S02]  /*61c0*/  ISETP.GT.AND P0, PT, R14, 0x51, PT ;  /* 0x000000510e00780c */ /* 0x000fc40003f04270 */
[C---:B------:R-:W-:Y:S01]  /*61d0*/  ISETP.GT.AND P4, PT, R0.reuse, RZ, P3 ;  /* 0x000000ff0000720c */ /* 0x040fe20001f84270 */
[----:B------:R-:W-:Y:S01]  /*61e0*/  @P5 STG.E.U16 desc[UR54][R2.64+0x92], R61 ;  /* 0x0000923d02005986 */ /* 0x000fe2000c101536 */
[C---:B------:R-:W-:Y:S02]  /*61f0*/  ISETP.GT.AND P5, PT, R0.reuse, RZ, P0 ;  /* 0x000000ff0000720c */ /* 0x040fe400007a4270 */
[----:B------:R-:W-:Y:S02]  /*6200*/  F2FP.BF16.F32.PACK_AB R62, RZ, R62 ;  /* 0x0000003eff3e723e */ /* 0x000fe400000010ff */
[----:B------:R-:W-:Y:S02]  /*6210*/  F2FP.BF16.F32.PACK_AB R63, RZ, R63 ;  /* 0x0000003fff3f723e */ /* 0x000fe400000010ff */
[----:B------:R-:W-:Y:S01]  /*6220*/  F2FP.BF16.F32.PACK_AB R64, RZ, R64 ;  /* 0x00000040ff40723e */ /* 0x000fe200000010ff */
[----:B------:R-:W-:Y:S01]  /*6230*/  @P1 STG.E.U16 desc[UR54][R4.64+0x90], R62 ;  /* 0x0000903e04001986 */ /* 0x000fe2000c101536 */
[----:B------:R-:W-:-:S02]  /*6240*/  ISETP.GT.AND P1, PT, R0, 0x8, P3 ;  /* 0x000000080000780c */ /* 0x000fc40001f24270 */
[----:B------:R-:W-:Y:S01]  /*6250*/  F2FP.BF16.F32.PACK_AB R65, RZ, R65 ;  /* 0x00000041ff41723e */ /* 0x000fe200000010ff */
[----:B------:R-:W-:Y:S01]  /*6260*/  @P2 STG.E.U16 desc[UR54][R4.64+0x92], R63 ;  /* 0x0000923f04002986 */ /* 0x000fe2000c101536 */
[----:B------:R-:W-:Y:S02]  /*6270*/  ISETP.GT.AND P2, PT, R14, 0x58, PT ;  /* 0x000000580e00780c */ /* 0x000fe40003f44270 */
[----:B------:R-:W-:Y:S01]  /*6280*/  ISETP.GT.AND P0, PT, R0, 0x8, P0 ;  /* 0x000000080000780c */ /* 0x000fe20000704270 */
[----:B------:R-:W-:Y:S01]  /*6290*/  @P4 STG.E.U16 desc[UR54][R2.64+0xa0], R64 ;  /* 0x0000a04002004986 */ /* 0x000fe2000c101536 */
[----:B------:R-:W-:Y:S02]  /*62a0*/  ISETP.GT.AND P3, PT, R14, 0x59, PT ;  /* 0x000000590e00780c */ /* 0x000fe40003f64270 */
[C---:B------:R-:W-:Y:S01]  /*62b0*/  ISETP.GT.AND P4, PT, R0.reuse, RZ, P2 ;  /* 0x000000ff0000720c */ /* 0x040fe20001784270 */
[----:B------:R-:W-:Y:S01]  /*62c0*/  @P5 STG.E.U16 desc[UR54][R2.64+0xa2], R65 ;  /* 0x0000a24102005986 */ /* 0x000fe2000c101536 */
[----:B------:R-:W-:-:S02]  /*62d0*/  ISETP.GT.AND P5, PT, R0, RZ, P3 ;  /* 0x000000ff0000720c */ /* 0x000fc40001fa4270 */
[----:B------:R-:W-:Y:S02]  /*62e0*/  F2FP.BF16.F32.PACK_AB R66, RZ, R66 ;  /* 0x00000042ff42723e */ /* 0x000fe400000010ff */
[----:B------:R-:W-:Y:S02]  /*62f0*/  F2FP.BF16.F32.PACK_AB R67, RZ, R67 ;  /* 0x00000043ff43723e */ /* 0x000fe400000010ff */
[----:B------:R-:W-:Y:S01]  /*6300*/  F2FP.BF16.F32.PACK_AB R68, RZ, R68 ;  /* 0x00000044ff44723e */ /* 0x000fe200000010ff */
[----:B------:R-:W-:Y:S01]  /*6310*/  @P1 STG.E.U16 desc[UR54][R4.64+0xa0], R66 ;  /* 0x0000a04204001986 */ /* 0x000fe2000c101536 */
[C---:B------:R-:W-:Y:S02]  /*6320*/  ISETP.GT.AND P1, PT, R0.reuse, 0x8, P2 ;  /* 0x000000080000780c */ /* 0x040fe40001724270 */
[----:B------:R-:W-:Y:S01]  /*6330*/  F2FP.BF16.F32.PACK_AB R69, RZ, R69 ;  /* 0x00000045ff45723e */ /* 0x000fe200000010ff */
[----:B------:R-:W-:Y:S01]  /*6340*/  @P0 STG.E.U16 desc[UR54][R4.64+0xa2], R67 ;  /* 0x0000a24304000986 */ /* 0x000fe2000c101536 */
[----:B------:R-:W-:-:S02]  /*6350*/  ISETP.GT.AND P2, PT, R0, 0x8, P3 ;  /* 0x000000080000780c */ /* 0x000fc40001f44270 */
[C---:B------:R-:W-:Y:S01]  /*6360*/  ISETP.GT.AND P3, PT, R14.reuse, 0x60, PT ;  /* 0x000000600e00780c */ /* 0x040fe20003f64270 */
[----:B------:R-:W-:Y:S01]  /*6370*/  @P4 STG.E.U16 desc[UR54][R2.64+0xb0], R68 ;  /* 0x0000b04402004986 */ /* 0x000fe2000c101536 */
[----:B------:R-:W-:Y:S02]  /*6380*/  ISETP.GT.AND P0, PT, R14, 0x61, PT ;  /* 0x000000610e00780c */ /* 0x000fe40003f04270 */
[C---:B------:R-:W-:Y:S01]  /*6390*/  ISETP.GT.AND P4, PT, R0.reuse, RZ, P3 ;  /* 0x000000ff0000720c */ /* 0x040fe20001f84270 */
[----:B------:R-:W-:Y:S01]  /*63a0*/  @P5 STG.E.U16 desc[UR54][R2.64+0xb2], R69 ;  /* 0x0000b24502005986 */ /* 0x000fe2000c101536 */
[----:B------:R-:W-:Y:S02]  /*63b0*/  ISETP.GT.AND P5, PT, R0, RZ, P0 ;  /* 0x000000ff0000720c */ /* 0x000fe400007a4270 */
[----:B------:R-:W-:Y:S02]  /*63c0*/  F2FP.BF16.F32.PACK_AB R70, RZ, R70 ;  /* 0x00000046ff46723e */ /* 0x000fe400000010ff */
[----:B------:R-:W-:-:S02]  /*63d0*/  F2FP.BF16.F32.PACK_AB R71, RZ, R71 ;  /* 0x00000047ff47723e */ /* 0x000fc400000010ff */
[----:B------:R-:W-:Y:S01]  /*63e0*/  F2FP.BF16.F32.PACK_AB R72, RZ, R72 ;  /* 0x00000048ff48723e */ /* 0x000fe200000010ff */
[----:B------:R-:W-:Y:S01]  /*63f0*/  @P1 STG.E.U16 desc[UR54][R4.64+0xb0], R70 ;  /* 0x0000b04604001986 */ /* 0x000fe2000c101536 */
[----:B------:R-:W-:Y:S02]  /*6400*/  F2FP.BF16.F32.PACK_AB R73, RZ, R73 ;  /* 0x00000049ff49723e */ /* 0x000fe400000010ff */
[C---:B------:R-:W-:Y:S01]  /*6410*/  ISETP.GT.AND P1, PT, R0.reuse, 0x8, P3 ;  /* 0x000000080000780c */ /* 0x040fe20001f24270 */
[----:B------:R-:W-:Y:S01]  /*6420*/  @P2 STG.E.U16 desc[UR54][R4.64+0xb2], R71 ;  /* 0x0000b24704002986 */ /* 0x000fe2000c101536 */
[----:B------:R-:W-:Y:S02]  /*6430*/  ISETP.GT.AND P0, PT, R0, 0x8, P0 ;  /* 0x000000080000780c */ /* 0x000fe40000704270 */
[----:B------:R-:W-:Y:S01]  /*6440*/  F2FP.BF16.F32.PACK_AB R74, RZ, R74 ;  /* 0x0000004aff4a723e */ /* 0x000fe200000010ff */
[----:B------:R-:W-:Y:S01]  /*6450*/  @P4 STG.E.U16 desc[UR54][R2.64+0xc0], R72 ;  /* 0x0000c04802004986 */ /* 0x000fe2000c101536 */
[----:B------:R-:W-:-:S02]  /*6460*/  ISETP.GT.AND P4, PT, R14, 0x68, PT ;  /* 0x000000680e00780c */ /* 0x000fc40003f84270 */
[----:B------:R-:W-:Y:S01]  /*6470*/  F2FP.BF16.F32.PACK_AB R75, RZ, R75 ;  /* 0x0000004bff4b723e */ /* 0x000fe200000010ff */
[----:B------:R-:W-:Y:S01]  /*6480*/  @P5 STG.E.U16 desc[UR54][R2.64+0xc2], R73 ;  /* 0x0000c24902005986 */ /* 0x000fe2000c101536 */
[----:B------:R-:W-:Y:S02]  /*6490*/  ISETP.GT.AND P5, PT, R14, 0x69, PT ;  /* 0x000000690e00780c */ /* 0x000fe40003fa4270 */
[C---:B------:R-:W-:Y:S01]  /*64a0*/  ISETP.GT.AND P2, PT, R0.reuse, RZ, P4 ;  /* 0x000000ff0000720c */ /* 0x040fe20002744270 */
[----:B------:R-:W-:Y:S01]  /*64b0*/  @P1 STG.E.U16 desc[UR54][R4.64+0xc0], R74 ;  /* 0x0000c04a04001986 */ /* 0x000fe2000c101536 */
[----:B------:R-:W-:Y:S02]  /*64c0*/  ISETP.GT.AND P6, PT, R0, RZ, P5 ;  /* 0x000000ff0000720c */ /* 0x000fe40002fc4270 */
[----:B------:R-:W-:Y:S01]  /*64d0*/  F2FP.BF16.F32.PACK_AB R76, RZ, R76 ;  /* 0x0000004cff4c723e */ /* 0x000fe200000010ff */
[----:B------:R-:W-:Y:S01]  /*64e0*/  @P0 STG.E.U16 desc[UR54][R4.64+0xc2], R75 ;  /* 0x0000c24b04000986 */ /* 0x000fe2000c101536 */
[----:B------:R-:W-:-:S02]  /*64f0*/  F2FP.BF16.F32.PACK_AB R77, RZ, R77 ;  /* 0x0000004dff4d723e */ /* 0x000fc400000010ff */
[----:B------:R-:W-:Y:S02]  /*6500*/  ISETP.GT.AND P3, PT, R14, 0x70, PT ;  /* 0x000000700e00780c */ /* 0x000fe40003f64270 */
[----:B------:R-:W-:Y:S02]  /*6510*/  ISETP.GT.AND P4, PT, R0, 0x8, P4 ;  /* 0x000000080000780c */ /* 0x000fe40002784270 */
[----:B------:R-:W-:Y:S01]  /*6520*/  F2FP.BF16.F32.PACK_AB R78, RZ, R78 ;  /* 0x0000004eff4e723e */ /* 0x000fe200000010ff */
[----:B------:R-:W-:Y:S01]  /*6530*/  @P2 STG.E.U16 desc[UR54][R2.64+0xd0], R76 ;  /* 0x0000d04c02002986 */ /* 0x000fe2000c101536 */
[----:B------:R-:W-:Y:S02]  /*6540*/  ISETP.GT.AND P2, PT, R14, 0x71, PT ;  /* 0x000000710e00780c */ /* 0x000fe40003f44270 */
[----:B------:R-:W-:Y:S01]  /*6550*/  F2FP.BF16.F32.PACK_AB R79, RZ, R79 ;  /* 0x0000004fff4f723e */ /* 0x000fe200000010ff */
[----:B------:R-:W-:Y:S01]  /*6560*/  @P6 STG.E.U16 desc[UR54][R2.64+0xd2], R77 ;  /* 0x0000d24d02006986 */ /* 0x000fe2000c101536 */
[----:B------:R-:W-:-:S02]  /*6570*/  ISETP.GT.AND P6, PT, R0, 0x8, P5 ;  /* 0x000000080000780c */ /* 0x000fc40002fc4270 */
[----:B------:R-:W-:Y:S02]  /*6580*/  ISETP.GT.AND P5, PT, R0, RZ, P3 ;  /* 0x000000ff0000720c */ /* 0x000fe40001fa4270 */
[----:B------:R-:W-:Y:S01]  /*6590*/  F2FP.BF16.F32.PACK_AB R80, RZ, R80 ;  /* 0x00000050ff50723e */ /* 0x000fe200000010ff */
[----:B------:R-:W-:Y:S01]  /*65a0*/  @P4 STG.E.U16 desc[UR54][R4.64+0xd0], R78 ;  /* 0x0000d04e04004986 */ /* 0x000fe2000c101536 */
[C---:B------:R-:W-:Y:S02]  /*65b0*/  ISETP.GT.AND P1, PT, R14.reuse, 0x78, PT ;  /* 0x000000780e00780c */ /* 0x040fe40003f24270 */
[----:B------:R-:W-:Y:S02]  /*65c0*/  ISETP.GT.AND P0, PT, R14, 0x79, PT ;  /* 0x000000790e00780c */ /* 0x000fe40003f04270 */
[C---:B------:R-:W-:Y:S02]  /*65d0*/  ISETP.GT.AND P4, PT, R0.reuse, RZ, P2 ;  /* 0x000000ff0000720c */ /* 0x040fe40001784270 */
[C---:B------:R-:W-:Y:S01]  /*65e0*/  ISETP.GT.AND P3, PT, R0.reuse, 0x8, P3 ;  /* 0x000000080000780c */ /* 0x040fe20001f64270 */
[----:B------:R-:W-:Y:S01]  /*65f0*/  @P6 STG.E.U16 desc[UR54][R4.64+0xd2], R79 ;  /* 0x0000d24f04006986 */ /* 0x000fe2000c101536 */
[----:B------:R-:W-:-:S02]  /*6600*/  ISETP.GT.AND P2, PT, R0, 0x8, P2 ;  /* 0x000000080000780c */ /* 0x000fc40001744270 */
[C---:B------:R-:W-:Y:S01]  /*6610*/  ISETP.GT.AND P6, PT, R0.reuse, RZ, P0 ;  /* 0x000000ff0000720c */ /* 0x040fe200007c4270 */
[----:B------:R-:W-:Y:S01]  /*6620*/  @P5 STG.E.U16 desc[UR54][R2.64+0xe0], R80 ;  /* 0x0000e05002005986 */ /* 0x000fe2000c101536 */
[C---:B------:R-:W-:Y:S02]  /*6630*/  ISETP.GT.AND P5, PT, R0.reuse, RZ, P1 ;  /* 0x000000ff0000720c */ /* 0x040fe40000fa4270 */
[C---:B------:R-:W-:Y:S02]  /*6640*/  ISETP.GT.AND P1, PT, R0.reuse, 0x8, P1 ;  /* 0x000000080000780c */ /* 0x040fe40000f24270 */
[----:B------:R-:W-:Y:S02]  /*6650*/  F2FP.BF16.F32.PACK_AB R81, RZ, R81 ;  /* 0x00000051ff51723e */ /* 0x000fe400000010ff */
[----:B------:R-:W-:Y:S02]  /*6660*/  F2FP.BF16.F32.PACK_AB R82, RZ, R82 ;  /* 0x00000052ff52723e */ /* 0x000fe400000010ff */
[----:B------:R-:W-:Y:S01]  /*6670*/  F2FP.BF16.F32.PACK_AB R83, RZ, R83 ;  /* 0x00000053ff53723e */ /* 0x000fe200000010ff */
[----:B------:R-:W-:Y:S01]  /*6680*/  @P4 STG.E.U16 desc[UR54][R2.64+0xe2], R81 ;  /* 0x0000e25102004986 */ /* 0x000fe2000c101536 */
[----:B------:R-:W-:-:S02]  /*6690*/  ISETP.GT.AND P0, PT, R0, 0x8, P0 ;  /* 0x000000080000780c */ /* 0x000fc40000704270 */
[----:B------:R-:W-:Y:S01]  /*66a0*/  F2FP.BF16.F32.PACK_AB R84, RZ, R84 ;  /* 0x00000054ff54723e */ /* 0x000fe200000010ff */
[----:B------:R-:W-:Y:S01]  /*66b0*/  @P3 STG.E.U16 desc[UR54][R4.64+0xe0], R82 ;  /* 0x0000e05204003986 */ /* 0x000fe2000c101536 */
[----:B------:R-:W-:Y:S02]  /*66c0*/  F2FP.BF16.F32.PACK_AB R85, RZ, R85 ;  /* 0x00000055ff55723e */ /* 0x000fe400000010ff */
[----:B------:R-:W-:Y:S01]  /*66d0*/  F2FP.BF16.F32.PACK_AB R86, RZ, R86 ;  /* 0x00000056ff56723e */ /* 0x000fe200000010ff */
[----:B------:R-:W-:Y:S01]  /*66e0*/  @P2 STG.E.U16 desc[UR54][R4.64+0xe2], R83 ;  /* 0x0000e25304002986 */ /* 0x000fe2000c101536 */
[----:B------:R-:W-:-:S03]  /*66f0*/  F2FP.BF16.F32.PACK_AB R87, RZ, R87 ;  /* 0x00000057ff57723e */ /* 0x000fc600000010ff */
[----:B------:R-:W-:Y:S04]  /*6700*/  @P5 STG.E.U16 desc[UR54][R2.64+0xf0], R84 ;  /* 0x0000f05402005986 */ /* 0x000fe8000c101536 */
[----:B------:R0:W-:Y:S02]  /*6710*/  @P6 STG.E.U16 desc[UR54][R2.64+0xf2], R85 ;  /* 0x0000f25502006986 */ /* 0x0001e4000c101536 */
[----:B0-----:R-:W-:Y:S02]  /*6720*/  @P1 IMAD.MOV.U32 R2, RZ, RZ, R4 ;  /* 0x000000ffff021224 */ /* 0x001fe400078e0004 */
[----:B------:R-:W-:-:S05]  /*6730*/  @P1 IMAD.MOV.U32 R3, RZ, RZ, R5 ;  /* 0x000000ffff031224 */ /* 0x000fca00078e0005 */
[----:B------:R0:W-:Y:S04]  /*6740*/  @P1 STG.E.U16 desc[UR54][R2.64+0xf0], R86 ;  /* 0x0000f05602001986 */ /* 0x0001e8000c101536 */
[----:B------:R0:W-:Y:S02]  /*6750*/  @P0 STG.E.U16 desc[UR54][R4.64+0xf2], R87 ;  /* 0x0000f25704000986 */ /* 0x0001e4000c101536 */
.L_x_161:
[----:B------:R-:W-:Y:S05]  /*6760*/  BSYNC B0 ;  /* 0x0000000000007941 */ /* 0x000fea0003800000 */
.L_x_35:
[----:B0-----:R-:W-:Y:S01]  /*6770*/  IMAD.U32 R2, RZ, RZ, UR52 ;  /* 0x00000034ff027e24 */ /* 0x001fe2000f8e00ff */
[----:B------:R-:W-:Y:S01]  /*6780*/  ULDC.64 UR4, c[0x0][0x650] ;  /* 0x0001940000047ab9 */ /* 0x000fe20000000a00 */
[----:B------:R-:W-:Y:S01]  /*6790*/  IMAD.U32 R3, RZ, RZ, UR53 ;  /* 0x00000035ff037e24 */ /* 0x000fe2000f8e00ff */
[----:B------:R0:W-:Y:S01]  /*67a0*/  SYNCS.ARRIVE.TRANS64.A1T0 RZ, [R98+UR50], RZ ;  /* 0x000000ff62ff79a7 */ /* 0x0001e20008100032 */
[----:B------:R-:W-:Y:S01]  /*67b0*/  PRMT R0, RZ, 0x7610, R0 ;  /* 0x00007610ff007816 */ /* 0x000fe20000000000 */
[----:B------:R-:W-:Y:S01]  /*67c0*/  IMAD.MOV.U32 R18, RZ, RZ, -0x1 ;  /* 0xffffffffff127424 */ /* 0x000fe200078e00ff */
[----:B------:R-:W-:Y:S01]  /*67d0*/  LEA R16, P0, R2, R16, 0x1 ;  /* 0x0000001002107211 */ /* 0x000fe200078008ff */
[----:B------:R-:W-:Y:S02]  /*67e0*/  IMAD.MOV.U32 R2, RZ, RZ, -0x1 ;  /* 0xffffffffff027424 */ /* 0x000fe400078e00ff */
[----:B------:R-:W-:Y:S01]  /*67f0*/  IMAD.MOV.U32 R19, RZ, RZ, -0x1 ;  /* 0xffffffffff137424 */ /* 0x000fe200078e00ff */
[----:B------:R-:W-:-:S02]  /*6800*/  IADD3.X R17, R17, UR41, RZ, P0, !PT ;  /* 0x0000002911117c10 */ /* 0x000fc400087fe4ff */
[----:B------:R-:W-:-:S04]  /*6810*/  ISETP.GE.U32.AND P0, PT, R16, UR4, PT ;  /* 0x0000000410007c0c */ /* 0x000fc8000bf06070 */
[----:B------:R-:W-:-:S13]  /*6820*/  ISETP.GE.U32.AND.EX P0, PT, R17, UR5, PT, P0 ;  /* 0x0000000511007c0c */ /* 0x000fda000bf06100 */
[----:B0-----:R-:W-:Y:S05]  /*6830*/  @P0 BRA `(.L_x_162) ;  /* 0x0000000400700947 */ /* 0x001fea0003800000 */
[----:B------:R-:W0:Y:S01]  /*6840*/  S2UR UR7, SR_CTAID.X ;  /* 0x00000000000779c3 */ /* 0x000e220000002500 */
[----:B------:R-:W-:Y:S01]  /*6850*/  ULDC.64 UR4, c[0x0][0x628] ;  /* 0x00018a0000047ab9 */ /* 0x000fe20000000a00 */
[----:B------:R-:W-:Y:S01]  /*6860*/  ULDC UR6, c[0x0][0x150] ;  /* 0x0000540000067ab9 */ /* 0x000fe20000000800 */
[----:B------:R-:W-:Y:S01]  /*6870*/  ISETP.NE.U32.AND P0, PT, RZ, UR4, PT ;  /* 0x00000004ff007c0c */ /* 0x000fe2000bf05070 */
[----:B------:R-:W-:Y:S01]  /*6880*/  ULDC UR15, c[0x0][0x630] ;  /* 0x00018c00000f7ab9 */ /* 0x000fe20000000800 */
[C---:B------:R-:W-:Y:S02]  /*6890*/  R2UR UR17, R16.reuse ;  /* 0x00000000101172ca */ /* 0x040fe400000e0000 */
[----:B------:R-:W-:Y:S01]  /*68a0*/  ISETP.NE.AND.EX P0, PT, RZ, UR5, PT, P0 ;  /* 0x00000005ff007c0c */ /* 0x000fe2000bf05300 */
[----:B------:R-:W1:Y:S01]  /*68b0*/  S2UR UR16, SR_CTAID.Y ;  /* 0x00000000001079c3 */ /* 0x000e620000002600 */
[----:B------:R-:W-:Y:S02]  /*68c0*/  R2UR UR12, R16 ;  /* 0x00000000100c72ca */ /* 0x000fe400000e0000 */
[----:B------:R-:W-:-:S02]  /*68d0*/  R2UR UR13, R17 ;  /* 0x00000000110d72ca */ /* 0x000fc400000e0000 */
[----:B0-----:R-:W-:-:S05]  /*68e0*/  I2FP.F32.U32 R0, UR7 ;  /* 0x0000000700007c45 */ /* 0x001fca0008201000 */
[----:B------:R-:W-:Y:S01]  /*68f0*/  FMUL R0, R0, UR6 ;  /* 0x0000000600007c20 */ /* 0x000fe20008400000 */
[----:B------:R-:W-:Y:S01]  /*6900*/  ULDC UR6, c[0x0][0x154] ;  /* 0x0000550000067ab9 */ /* 0x000fe20000000800 */
[----:B-1----:R-:W-:-:S04]  /*6910*/  I2FP.F32.U32 R2, UR16 ;  /* 0x0000001000027c45 */ /* 0x002fc80008201000 */
[----:B------:R-:W0:Y:S01]  /*6920*/  F2I.U32.TRUNC.NTZ R0, R0 ;  /* 0x0000000000007305 */ /* 0x000e22000020f000 */
[----:B------:R-:W-:Y:S01]  /*6930*/  FMUL R2, R2, UR6 ;  /* 0x0000000602027c20 */ /* 0x000fe20008400000 */
[----:B------:R-:W-:Y:S06]  /*6940*/  @!P0 BRA `(.L_x_163) ;  /* 0x0000000000308947 */ /* 0x000fec0003800000 */
        /* <DEDUP_REMOVED lines=12> */
.L_x_163:
[----:B------:R-:W-:Y:S01]  /*6a10*/  USHF.R.U64 UR6, UR12, UR15, UR13 ;  /* 0x0000000f0c067299 */ /* 0x000fe2000800120d */
[----:B------:R-:W-:Y:S01]  /*6a20*/  R2UR UR5, R17 ;  /* 0x00000000110572ca */ /* 0x000fe200000e0000 */
[----:B------:R-:W-:Y:S01]  /*6a30*/  USHF.R.U32.HI UR4, URZ, UR15, UR13 ;  /* 0x0000000f3f047299 */ /* 0x000fe2000801160d */
[----:B------:R-:W1:Y:S01]  /*6a40*/  F2I.U32.TRUNC.NTZ R2, R2 ;  /* 0x0000000200027305 */ /* 0x000e62000020f000 */
[----:B------:R-:W-:Y:S01]  /*6a50*/  UIADD3 UR9, UP0, URZ, -UR6, URZ ;  /* 0x800000063f097290 */ /* 0x000fe2000ff1e03f */
[----:B------:R-:W-:Y:S01]  /*6a60*/  ULDC.64 UR10, c[0x0][0x620] ;  /* 0x00018800000a7ab9 */ /* 0x000fe20000000a00 */
[----:B------:R-:W-:Y:S02]  /*6a70*/  ULDC UR14, c[0x0][0x608] ;  /* 0x00018200000e7ab9 */ /* 0x000fe40000000800 */
[----:B------:R-:W-:Y:S01]  /*6a80*/  UIADD3.X UR4, URZ, ~UR4, URZ, UP0, !UPT ;  /* 0x800000043f047290 */ /* 0x000fe200087fe43f */
[----:B------:R-:W-:Y:S01]  /*6a90*/  ULDC UR15, c[0x0][0x658] ;  /* 0x00019600000f7ab9 */ /* 0x000fe20000000800 */
[----:B------:R-:W-:-:S02]  /*6aa0*/  ULDC UR12, c[0x0][0x144] ;  /* 0x00005100000c7ab9 */ /* 0x000fc40000000800 */
[----:B------:R-:W-:Y:S01]  /*6ab0*/  UIMAD UR8, UR4, UR10, URZ ;  /* 0x0000000a040872a4 */ /* 0x000fe2000f8e023f */
[----:B------:R-:W-:Y:S02]  /*6ac0*/  ULDC UR22, c[0x0][0x148] ;  /* 0x0000520000167ab9 */ /* 0x000fe40000000800 */
[----:B------:R-:W-:Y:S01]  /*6ad0*/  UMOV UR4, UR17 ;  /* 0x0000001100047c82 */ /* 0x000fe20008000000 */
[----:B------:R-:W-:Y:S02]  /*6ae0*/  UIMAD UR8, UR9, UR11, UR8 ;  /* 0x0000000b090872a4 */ /* 0x000fe4000f8e0208 */
[----:B------:R-:W-:Y:S01]  /*6af0*/  UIMAD.WIDE.U32 UR4, UR9, UR10, UR4 ;  /* 0x0000000a090472a5 */ /* 0x000fe2000f8e0004 */
[----:B0-----:R-:W-:Y:S01]  /*6b00*/  R2UR UR9, R0 ;  /* 0x00000000000972ca */ /* 0x001fe200000e0000 */
[----:B------:R-:W-:Y:S01]  /*6b10*/  ULDC UR20, c[0x0][0x648] ;  /* 0x0001920000147ab9 */ /* 0x000fe20000000800 */
[----:B-1----:R-:W-:Y:S01]  /*6b20*/  R2UR UR13, R2 ;  /* 0x00000000020d72ca */ /* 0x002fe200000e0000 */
[----:B------:R-:W-:Y:S01]  /*6b30*/  UIADD3 UR8, UR5, UR8, URZ ;  /* 0x0000000805087290 */ /* 0x000fe2000fffe03f */
[----:B------:R-:W-:-:S02]  /*6b40*/  ULDC UR21, c[0x0][0x638] ;  /* 0x00018e0000157ab9 */ /* 0x000fc40000000800 */
[----:B------:R-:W-:Y:S02]  /*6b50*/  ULDC UR5, c[0x0][0x618] ;  /* 0x0001860000057ab9 */ /* 0x000fe40000000800 */
[----:B------:R-:W-:Y:S02]  /*6b60*/  USHF.R.U64 UR10, UR4, UR5, UR8 ;  /* 0x00000005040a7299 */ /* 0x000fe40008001208 */
[----:B------:R-:W-:-:S03]  /*6b70*/  USHF.R.U32.HI UR8, URZ, UR5, UR8 ;  /* 0x000000053f087299 */ /* 0x000fc60008011608 */
[----:B------:R-:W-:Y:S01]  /*6b80*/  ULDC.64 UR4, c[0x0][0x640] ;  /* 0x0001900000047ab9 */ /* 0x000fe20000000a00 */
[----:B------:R-:W-:Y:S01]  /*6b90*/  USHF.R.U64 UR11, UR10, UR14, UR8 ;  /* 0x0000000e0a0b7299 */ /* 0x000fe20008001208 */
[----:B------:R-:W-:Y:S01]  /*6ba0*/  ISETP.NE.U32.AND P0, PT, RZ, UR4, PT ;  /* 0x00000004ff007c0c */ /* 0x000fe2000bf05070 */
[----:B------:R-:W-:Y:S02]  /*6bb0*/  USHF.R.U32.HI UR8, URZ, UR14, UR8 ;  /* 0x0000000e3f087299 */ /* 0x000fe40008011608 */
[----:B------:R-:W-:Y:S01]  /*6bc0*/  UIADD3 UR9, -UR9, URZ, URZ ;  /* 0x0000003f09097290 */ /* 0x000fe2000fffe13f */
[----:B------:R-:W-:Y:S01]  /*6bd0*/  ISETP.NE.AND.EX P0, PT, RZ, UR5, PT, P0 ;  /* 0x00000005ff007c0c */ /* 0x000fe2000bf05300 */
[----:B------:R-:W-:Y:S02]  /*6be0*/  USHF.R.U64 UR17, UR11, UR15, UR8 ;  /* 0x0000000f0b117299 */ /* 0x000fe40008001208 */
[----:B------:R-:W-:Y:S02]  /*6bf0*/  UIADD3 UR18, -UR13, URZ, URZ ;  /* 0x0000003f0d127290 */ /* 0x000fe4000fffe13f */
[----:B------:R-:W-:-:S02]  /*6c00*/  USHF.R.U32.HI UR15, URZ, UR15, UR8 ;  /* 0x0000000f3f0f7299 */ /* 0x000fc40008011608 */
[----:B------:R-:W-:Y:S01]  /*6c10*/  UIMAD UR19, UR12, UR9, UR7 ;  /* 0x000000090c1372a4 */ /* 0x000fe2000f8e0207 */
[----:B------:R-:W-:-:S05]  /*6c20*/  UMOV UR14, UR17 ;  /* 0x00000011000e7c82 */ /* 0x000fca0008000000 */
[----:B------:R-:W-:Y:S06]  /*6c30*/  @!P0 BRA `(.L_x_164) ;  /* 0x0000000000288947 */ /* 0x000fec0003800000 */
        /* <DEDUP_REMOVED lines=10> */
.L_x_164:
[----:B------:R-:W-:Y:S01]  /*6ce0*/  UISETP.NE.AND UP0, UPT, UR38, URZ, UPT ;  /* 0x0000003f2600728c */ /* 0x000fe2000bf05270 */
[----:B------:R-:W-:Y:S01]  /*6cf0*/  IMAD.MOV.U32 R0, RZ, RZ, 0x1 ;  /* 0x00000001ff007424 */ /* 0x000fe200078e00ff */
[----:B------:R-:W-:Y:S01]  /*6d00*/  USHF.R.U64 UR5, UR14, UR20, UR15 ;  /* 0x000000140e057299 */ /* 0x000fe2000800120f */
[----:B------:R-:W-:Y:S01]  /*6d10*/  IMAD.U32 R19, RZ, RZ, UR6 ;  /* 0x00000006ff137e24 */ /* 0x000fe2000f8e00ff */
[----:B------:R-:W-:Y:S02]  /*6d20*/  ULOP3.LUT UR4, UR11, UR47, URZ, 0xc0, !UPT ;  /* 0x0000002f0b047292 */ /* 0x000fe4000f8ec03f */
[----:B------:R-:W-:Y:S02]  /*6d30*/  UIADD3 UR7, -UR5, URZ, URZ ;  /* 0x0000003f05077290 */ /* 0x000fe4000fffe13f */
[----:B------:R-:W-:Y:S02]  /*6d40*/  UIMAD UR4, UR44, UR5, UR4 ;  /* 0x000000052c0472a4 */ /* 0x000fe4000f8e0204 */
[----:B------:R-:W-:-:S02]  /*6d50*/  ULOP3.LUT UR10, UR10, UR43, URZ, 0xc0, !UPT ;  /* 0x0000002b0a0a7292 */ /* 0x000fc4000f8ec03f */
[----:B------:R-:W-:Y:S02]  /*6d60*/  @UP0 UIMAD UR19, UR22, UR18, UR16 ;  /* 0x00000012161302a4 */ /* 0x000fe4000f8e0210 */
[----:B------:R-:W-:Y:S01]  /*6d70*/  UIMAD UR5, UR7, UR21, UR17 ;  /* 0x00000015070572a4 */ /* 0x000fe2000f8e0211 */
[----:B------:R-:W-:Y:S02]  /*6d80*/  ULDC UR8, c[0x0][0x600] ;  /* 0x0001800000087ab9 */ /* 0x000fe40000000800 */
[----:B------:R-:W-:Y:S01]  /*6d90*/  ULDC UR7, c[0x0][0x610] ;  /* 0x0001840000077ab9 */ /* 0x000fe20000000800 */
[----:B------:R-:W-:Y:S02]  /*6da0*/  UIMAD UR5, UR5, UR8, UR10 ;  /* 0x00000008050572a4 */ /* 0x000fe4000f8e020a */
[----:B------:R-:W-:-:S04]  /*6db0*/  UIMAD UR4, UR4, UR7, UR19 ;  /* 0x00000007040472a4 */ /* 0x000fc8000f8e0213 */
[----:B------:R-:W-:Y:S02]  /*6dc0*/  USEL UR7, UR5, UR4, !UP0 ;  /* 0x0000000405077287 */ /* 0x000fe4000c000000 */
[----:B------:R-:W-:-:S04]  /*6dd0*/  USEL UR4, UR4, UR5, !UP0 ;  /* 0x0000000504047287 */ /* 0x000fc8000c000000 */
[----:B------:R-:W-:Y:S02]  /*6de0*/  IMAD.U32 R2, RZ, RZ, UR7 ;  /* 0x00000007ff027e24 */ /* 0x000fe4000f8e00ff */
[----:B------:R-:W-:-:S07]  /*6df0*/  IMAD.U32 R18, RZ, RZ, UR4 ;  /* 0x00000004ff127e24 */ /* 0x000fce000f8e00ff */
.L_x_162:
[----:B------:R-:W-:Y:S01]  /*6e00*/  UIADD3 UR45, UR36, UR45, URZ ;  /* 0x0000002d242d7290 */ /* 0x000fe2000fffe03f */
[----:B------:R-:W-:Y:S02]  /*6e10*/  LOP3.LUT P0, RZ, R0, 0xff, RZ, 0xc0, !PT ;  /* 0x000000ff00ff7812 */ /* 0x000fe4000780c0ff */
[----:B------:R-:W-:Y:S01]  /*6e20*/  LOP3.LUT R100, R100, 0x1, RZ, 0x3c, !PT ;  /* 0x0000000164647812 */ /* 0x000fe200078e3cff */
[----:B------:R-:W-:Y:S02]  /*6e30*/  USHF.R.U32.HI UR4, URZ, 0x2, UR45 ;  /* 0x000000023f047899 */ /* 0x000fe4000801162d */
[----:B------:R-:W-:Y:S02]  /*6e40*/  UISETP.GT.U32.AND UP0, UPT, UR45, 0x3, UPT ;  /* 0x000000032d00788c */ /* 0x000fe4000bf04070 */
[----:B------:R-:W-:Y:S02]  /*6e50*/  ULOP3.LUT UR4, UR4, 0x1, URZ, 0xc0, !UPT ;  /* 0x0000000104047892 */ /* 0x000fe4000f8ec03f */
[----:B------:R-:W-:-:S02]  /*6e60*/  UISETP.LT.U32.AND UP0, UPT, UR36, 0x4, UP0 ;  /* 0x000000042400788c */ /* 0x000fc40008701070 */
[----:B------:R-:W-:Y:S02]  /*6e70*/  UISETP.NE.U32.AND UP1, UPT, UR4, 0x1, UPT ;  /* 0x000000010400788c */ /* 0x000fe4000bf25070 */
[----:B------:R-:W-:Y:S02]  /*6e80*/  USEL UR5, URZ, 0x1, !UP0 ;  /* 0x000000013f057887 */ /* 0x000fe4000c000000 */
[----:B------:R-:W-:Y:S02]  /*6e90*/  UISETP.GT.U32.AND UP1, UPT, UR36, 0x3, !UP1 ;  /* 0x000000032400788c */ /* 0x000fe4000cf24070 */
[----:B------:R-:W-:Y:S02]  /*6ea0*/  ULOP3.LUT UR45, UR45, 0x3, URZ, 0xc0, !UPT ;  /* 0x000000032d2d7892 */ /* 0x000fe4000f8ec03f */
[----:B------:R-:W-:-:S04]  /*6eb0*/  USEL UR4, URZ, 0x1, !UP1 ;  /* 0x000000013f047887 */ /* 0x000fc8000c800000 */
[----:B------:R-:W-:Y:S01]  /*6ec0*/  ULOP3.LUT UR48, UR4, UR48, UR5, 0x96, !UPT ;  /* 0x0000003004307292 */ /* 0x000fe2000f8e9605 */
[----:B------:R-:W-:Y:S11]  /*6ed0*/  @P0 BRA `(.L_x_165) ;  /* 0xffffffa800680947 */ /* 0x000ff6000383ffff */
[----:B------:R-:W-:Y:S05]  /*6ee0*/  EXIT ;  /* 0x000000000000794d */ /* 0x000fea0003800000 */
.L_x_16:
[----:B------:R-:W-:-:S08]  /*6ef0*/  ISETP.NE.AND P0, PT, RZ, UR6, PT ;  /* 0x00000006ff007c0c */ /* 0x000fd0000bf05270 */
[----:B------:R-:W0:-:S00]  /*6f00*/  USETMAXREG.DEALLOC.CTAPOOL 0x28 ;  /* 0x00000028000079c8 */ /* 0x000e0000080e0500 */
[----:B------:R-:W-:Y:S05]  /*6f10*/  @P0 EXIT ;  /* 0x000000000000094d */ /* 0x000fea0003800000 */
[----:B0-----:R-:W-:Y:S01]  /*6f20*/  LOP3.LUT P0, RZ, R0, 0xff, RZ, 0xc0, !PT ;  /* 0x000000ff00ff7812 */ /* 0x001fe2000780c0ff */
[----:B------:R-:W-:Y:S02]  /*6f30*/  IMAD.MOV.U32 R0, RZ, RZ, 0x1 ;  /* 0x00000001ff007424 */ /* 0x000fe400078e00ff */
[----:B------:R-:W-:-:S10]  /*6f40*/  IMAD.MOV.U32 R8, RZ, RZ, RZ ;  /* 0x000000ffff087224 */ /* 0x000fd400078e00ff */
[----:B------:R-:W-:Y:S05]  /*6f50*/  @!P0 BRA `(.L_x_166) ;  /* 0x0000000c00608947 */ /* 0x000fea0003800000 */
[----:B------:R-:W0:Y:S01]  /*6f60*/  S2R R11, SR_CgaCtaId ;  /* 0x00000000000b7919 */ /* 0x000e220000008800 */
[----:B------:R-:W-:Y:S01]  /*6f70*/  LOP3.LUT P0, RZ, R3, 0x1f, RZ, 0xc0, !PT ;  /* 0x0000001f03ff7812 */ /* 0x000fe2000780c0ff */
[----:B------:R-:W-:Y:S01]  /*6f80*/  ULDC UR5, c[0x0][0x658] ;  /* 0x0001960000057ab9 */ /* 0x000fe20000000800 */
[----:B------:R-:W-:Y:S01]  /*6f90*/  UMOV UR6, 0xffffffff ;  /* 0xffffffff00067882 */ /* 0x000fe20000000000 */
[----:B------:R-:W-:Y:S01]  /*6fa0*/  BSSY B0, `(.L_x_166) ;  /* 0x00000d3000007945 */ /* 0x000fe20003800000 */
[----:B------:R-:W-:Y:S01]  /*6fb0*/  USHF.L.U32 UR6, UR6, UR5, URZ ;  /* 0x0000000506067299 */ /* 0x000fe2000800063f */
[C---:B------:R-:W-:Y:S01]  /*6fc0*/  ISETP.NE.AND P3, PT, R4.reuse, RZ, PT ;  /* 0x000000ff0400720c */ /* 0x040fe20003f65270 */
[----:B------:R-:W-:Y:S01]  /*6fd0*/  IMAD.MOV.U32 R10, RZ, RZ, 0x1 ;  /* 0x00000001ff0a7424 */ /* 0x000fe200078e00ff */
[----:B------:R-:W-:Y:S01]  /*6fe0*/  ISETP.NE.OR P0, PT, R4, RZ, !P0 ;  /* 0x000000ff0400720c */ /* 0x000fe20004705670 */
[----:B------:R-:W-:Y:S01]  /*6ff0*/  IMAD.MOV.U32 R0, RZ, RZ, 0x1 ;  /* 0x00000001ff007424 */ /* 0x000fe200078e00ff */
[----:B------:R-:W-:Y:S01]  /*7000*/  ULDC UR4, c[0x0][0x600] ;  /* 0x0001800000047ab9 */ /* 0x000fe20000000800 */
[----:B------:R-:W-:Y:S01]  /*7010*/  IMAD.MOV.U32 R8, RZ, RZ, RZ ;  /* 0x000000ffff087224 */ /* 0x000fe200078e00ff */
[----:B------:R-:W-:Y:S01]  /*7020*/  UMOV UR7, 0x1 ;  /* 0x0000000100077882 */ /* 0x000fe20000000000 */
[----:B------:R-:W-:-:S02]  /*7030*/  UIADD3 UR21, UR37, 0x1, URZ ;  /* 0x0000000125157890 */ /* 0x000fc4000fffe03f */
[----:B------:R-:W-:Y:S02]  /*7040*/  ULOP3.LUT UR13, UR40, 0x2, URZ, 0xfc, !UPT ;  /* 0x00000002280d7892 */ /* 0x000fe4000f8efc3f */
[----:B------:R-:W-:Y:S02]  /*7050*/  UIADD3 UR4, UR4, -0x1, URZ ;  /* 0xffffffff04047890 */ /* 0x000fe4000fffe03f */
[----:B------:R-:W-:Y:S02]  /*7060*/  USHF.L.U32 UR5, UR7, UR5, URZ ;  /* 0x0000000507057299 */ /* 0x000fe4000800063f */
[----:B------:R-:W-:Y:S01]  /*7070*/  ULOP3.LUT UR6, URZ, UR6, URZ, 0x33, !UPT ;  /* 0x000000063f067292 */ /* 0x000fe2000f8e333f */
[----:B------:R-:W-:Y:S01]  /*7080*/  ULDC.64 UR30, c[0x0][0x198] ;  /* 0x00006600001e7ab9 */ /* 0x000fe20000000a00 */
[C---:B0-----:R-:W-:Y:S02]  /*7090*/  IMAD.SHL.U32 R9, R11.reuse, 0x20, RZ ;  /* 0x000000200b097824 */ /* 0x041fe400078e00ff */
[----:B------:R-:W-:-:S03]  /*70a0*/  IMAD.SHL.U32 R11, R11, 0x800, RZ ;  /* 0x000008000b0b7824 */ /* 0x000fc600078e00ff */
[----:B------:R-:W-:-:S07]  /*70b0*/  LOP3.LUT R9, R9, 0x60, RZ, 0xc0, !PT ;  /* 0x0000006009097812 */ /* 0x000fce00078ec0ff */
.L_x_178:
[----:B------:R-:W-:-:S03]  /*70c0*/  UMOV UR7, 0xffffffff ;  /* 0xffffffff00077882 */ /* 0x000fc60000000000 */
[----:B------:R-:W-:Y:S05]  /*70d0*/  BRA.DIV UR7, `(.L_x_167) ;  /* 0x0000001207187947 */ /* 0x000fea000b800000 */
[----:B------:R-:W-:-:S13]  /*70e0*/  ELECT P6, URZ, PT ;  /* 0x00000000003f782f */ /* 0x000fda00038c0000 */
.L_x_191:
[----:B------:R-:W0:Y:S01]  /*70f0*/  LDC R3, c[0x0][0x28c] ;  /* 0x0000a300ff037b82 */ /* 0x000e220000000800 */
[----:B------:R-:W-:Y:S01]  /*7100*/  BSSY B1, `(.L_x_168) ;  /* 0x0000047000017945 */ /* 0x000fe20003800000 */
[----:B0-----:R-:W-:-:S13]  /*7110*/  ISETP.LT.OR P6, PT, R3, 0x1, !P6 ;  /* 0x000000010300780c */ /* 0x001fda00077c1670 */
[----:B------:R-:W-:Y:S05]  /*7120*/  @P6 BRA `(.L_x_169) ;  /* 0x0000000400106947 */ /* 0x000fea0003800000 */
[----:B------:R-:W-:Y:S02]  /*7130*/  IMAD R6, R2, 0x80, R9 ;  /* 0x0000008002067824 */ /* 0x000fe400078e0209 */
[----:B------:R-:W-:Y:S02]  /*7140*/  IMAD.SHL.U32 R18, R18, 0x40, RZ ;  /* 0x0000004012127824 */ /* 0x000fe400078e00ff */
[----:B------:R-:W-:Y:S02]  /*7150*/  IMAD.MOV.U32 R12, RZ, RZ, RZ ;  /* 0x000000ffff0c7224 */ /* 0x000fe400078e00ff */
[----:B------:R-:W-:Y:S02]  /*7160*/  IMAD.U32 R14, RZ, RZ, UR21 ;  /* 0x00000015ff0e7e24 */ /* 0x000fe4000f8e00ff */
[----:B------:R-:W-:Y:S02]  /*7170*/  IMAD.MOV.U32 R2, RZ, RZ, R0 ;  /* 0x000000ffff027224 */ /* 0x000fe400078e0000 */
[----:B------:R-:W-:-:S07]  /*7180*/  IMAD.MOV.U32 R3, RZ, RZ, R8 ;  /* 0x000000ffff037224 */ /* 0x000fce00078e0008 */
.L_x_173:
[----:B------:R-:W0:Y:S01]  /*7190*/  S2R R5, SR_CgaCtaId ;  /* 0x0000000000057919 */ /* 0x000e220000008800 */
[----:B------:R-:W-:-:S04]  /*71a0*/  MOV R4, 0x400 ;  /* 0x0000040000047802 */ /* 0x000fc80000000f00 */
[----:B0-----:R-:W-:Y:S02]  /*71b0*/  LEA R13, R5, R4, 0x18 ;  /* 0x00000004050d7211 */ /* 0x001fe400078ec0ff */
[----:B------:R-:W-:Y:S01]  /*71c0*/  SHF.L.U32 R4, R2, 0x1f, RZ ;  /* 0x0000001f02047819 */ /* 0x000fe200000006ff */
[----:B------:R-:W0:Y:S02]  /*71d0*/  @!P3 LDC R5, c[0x0][0x500] ;  /* 0x00014000ff05bb82 */ /* 0x000e240000000800 */
[----:B------:R-:W-:-:S04]  /*71e0*/  IMAD R7, R3, 0x8, R13 ;  /* 0x0000000803077824 */ /* 0x000fc800078e020d */
[----:B------:R-:W1:Y:S02]  /*71f0*/  SYNCS.PHASECHK.TRANS64.TRYWAIT P1, [R7+URZ+0x20], R4 ;  /* 0x00002004070075a7 */ /* 0x000e64000802017f */
[----:B-1----:R-:W-:Y:S05]  /*7200*/  @!P1 BRA `(.L_x_170) ;  /* 0x0000000c00ec9947 */ /* 0x002fea0003800000 */
.L_x_192:
[----:B------:R-:W-:Y:S01]  /*7210*/  UPRMT UR7, UR13, 0x9910, URZ ;  /* 0x000099100d077896 */ /* 0x000fe2000800003f */
[----:B0-----:R0:W-:Y:S03]  /*7220*/  @!P3 SYNCS.ARRIVE.TRANS64 RZ, [R7+URZ], R5 ;  /* 0x0000000507ffb9a7 */ /* 0x0011e6000800003f */
[----:B------:R-:W-:-:S06]  /*7230*/  UISETP.NE.AND UP0, UPT, UR7, 0x2, UPT ;  /* 0x000000020700788c */ /* 0x000fcc000bf05270 */
[----:B------:R-:W-:-:S13]  /*7240*/  PLOP3.LUT P1, PT, PT, PT, UP0, 0x80, 0x0 ;  /* 0x000000000000781c */ /* 0x000fda0003f2f008 */
[----:B0-----:R-:W-:Y:S05]  /*7250*/  @P1 BRA `(.L_x_171) ;  /* 0x0000000000041947 */ /* 0x001fea0003800000 */
[----:B------:R-:W-:Y:S01]  /*7260*/  BPT.TRAP 0x1 ;  /* 0x000000040000795c */ /* 0x000fe20000300000 */
.L_x_171:
[----:B------:R-:W-:Y:S05]  /*7270*/  @P0 BRA `(.L_x_172) ;  /* 0x0000000000040947 */ /* 0x000fea0003800000 */
[----:B------:R-:W-:Y:S01]  /*7280*/  BPT.TRAP 0x1 ;  /* 0x000000040000795c */ /* 0x000fe20000300000 */
.L_x_172:
[----:B-1----:R-:W-:Y:S01]  /*7290*/  IMAD.SHL.U32 R4, R3, 0x4000, RZ ;  /* 0x0000400003047824 */ /* 0x002fe200078e00ff */
[----:B------:R-:W-:Y:S01]  /*72a0*/  R2UR UR34, R12 ;  /* 0x000000000c2272ca */ /* 0x000fe200000e0000 */
[----:B------:R-:W-:Y:S01]  /*72b0*/  VIADD R14, R14, 0xffffffff ;  /* 0xffffffff0e0e7836 */ /* 0x000fe20000000000 */
[----:B------:R-:W-:Y:S01]  /*72c0*/  R2UR UR33, R7 ;  /* 0x00000000072172ca */ /* 0x000fe200000e0000 */
[----:B------:R-:W-:Y:S01]  /*72d0*/  IMAD.IADD R5, R13, 0x1, R4 ;  /* 0x000000010d057824 */ /* 0x000fe200078e0204 */
[----:B------:R-:W-:Y:S01]  /*72e0*/  LOP3.LUT R4, R4, 0x1800, R11, 0xf8, !PT ;  /* 0x0000180004047812 */ /* 0x000fe200078ef80b */
[----:B------:R-:W-:Y:S01]  /*72f0*/  UIADD3 UR14, UP0, UR30, 0xf0, URZ ;  /* 0x000000f01e0e7890 */ /* 0x000fe2000ff1e03f */
[----:B------:R-:W-:Y:S01]  /*7300*/  R2UR UR36, R19 ;  /* 0x00000000132472ca */ /* 0x000fe200000e0000 */
[----:B------:R-:W-:Y:S01]  /*7310*/  UIADD3 UR42, UP1, UR30, 0x1f0, URZ ;  /* 0x000001f01e2a7890 */ /* 0x000fe2000ff3e03f */
[----:B------:R-:W-:Y:S01]  /*7320*/  R2UR UR24, R5 ;  /* 0x00000000051872ca */ /* 0x000fe200000e0000 */
[----:B------:R-:W-:Y:S01]  /*7330*/  IMAD R4, R4, 0x2, R13 ;  /* 0x0000000204047824 */ /* 0x000fe200078e020d */
[----:B------:R-:W-:Y:S01]  /*7340*/  R2UR UR35, R18 ;  /* 0x00000000122372ca */ /* 0x000fe200000e0000 */
[----:B------:R-:W-:Y:S01]  /*7350*/  UIADD3.X UR15, URZ, UR31, URZ, UP0, !UPT ;  /* 0x0000001f3f0f7290 */ /* 0x000fe200087fe43f */
[----:B------:R-:W-:Y:S01]  /*7360*/  R2UR UR19, R6 ;  /* 0x00000000061372ca */ /* 0x000fe200000e0000 */
[----:B------:R-:W-:Y:S01]  /*7370*/  UIADD3 UR26, UR34, 0x40, URZ ;  /* 0x00000040221a7890 */ /* 0x000fe2000fffe03f */
[----:B------:R-:W-:Y:S01]  /*7380*/  R2UR UR8, R4 ;  /* 0x00000000040872ca */ /* 0x000fe200000e0000 */
[----:B------:R-:W-:Y:S01]  /*7390*/  UIADD3.X UR43, URZ, UR31, URZ, UP1, !UPT ;  /* 0x0000001f3f2b7290 */ /* 0x000fe20008ffe43f */
[----:B------:R-:W-:Y:S01]  /*73a0*/  ISETP.GT.AND P2, PT, R14, 0x1, PT ;  /* 0x000000010e00780c */ /* 0x000fe20003f44270 */
[----:B------:R-:W-:Y:S01]  /*73b0*/  VIADD R3, R3, 0x1 ;  /* 0x0000000103037836 */ /* 0x000fe20000000000 */
[----:B------:R-:W-:Y:S01]  /*73c0*/  UMOV UR22, 0x0 ;  /* 0x0000000000167882 */ /* 0x000fe20000000000 */
[----:B------:R-:W-:Y:S01]  /*73d0*/  UMOV UR23, 0x10000000 ;  /* 0x1000000000177882 */ /* 0x000fe20000000000 */
[----:B------:R-:W-:Y:S01]  /*73e0*/  UMOV UR25, UR33 ;  /* 0x0000002100197c82 */ /* 0x000fe20008000000 */
[----:B------:R-:W-:Y:S01]  /*73f0*/  UIADD3 UR32, UR24, 0x180, URZ ;  /* 0x0000018018207890 */ /* 0x000fe2000fffe03f */
[----:B------:R-:W-:Y:S01]  /*7400*/  ISETP.NE.AND P1, PT, R3, 0x4, PT ;  /* 0x000000040300780c */ /* 0x000fe20003f25270 */
[----:B------:R-:W-:Y:S01]  /*7410*/  UIADD3 UR24, UR24, 0x2180, URZ ;  /* 0x0000218018187890 */ /* 0x000fe2000fffe03f */
[----:B------:R-:W-:Y:S01]  /*7420*/  VIADD R12, R12, 0x80 ;  /* 0x000000800c0c7836 */ /* 0x000fe20000000000 */
[----:B------:R-:W-:Y:S01]  /*7430*/  UMOV UR28, UR36 ;  /* 0x00000024001c7c82 */ /* 0x000fe20008000000 */
[----:B------:R-:W-:Y:S01]  /*7440*/  UMOV UR27, UR35 ;  /* 0x00000023001b7c82 */ /* 0x000fe20008000000 */
[----:B------:R-:W-:Y:S01]  /*7450*/  UIADD3 UR16, UR8, 0x10180, URZ ;  /* 0x0001018008107890 */ /* 0x000fe2000fffe03f */
[----:B------:R-:W-:Y:S01]  /*7460*/  SEL R5, RZ, 0x1, P1 ;  /* 0x00000001ff057807 */ /* 0x000fe20000800000 */
[----:B------:R-:W-:Y:S01]  /*7470*/  UIADD3 UR8, UR8, 0x14180, URZ ;  /* 0x0001418008087890 */ /* 0x000fe2000fffe03f */
[----:B------:R0:W-:Y:S01]  /*7480*/  UTMALDG.3D [UR32], [UR14], desc[UR22] ;  /* 0x000016200e0075b4 */ /* 0x0001e20008011000 */
[----:B------:R-:W-:Y:S01]  /*7490*/  UMOV UR7, 0xf0000 ;  /* 0x000f000000077882 */ /* 0x000fe20000000000 */
[----:B------:R-:W-:Y:S01]  /*74a0*/  UMOV UR17, UR33 ;  /* 0x0000002100117c82 */ /* 0x000fe20008000000 */
[----:B------:R-:W-:Y:S01]  /*74b0*/  UMOV UR18, UR34 ;  /* 0x0000002200127c82 */ /* 0x000fe20008000000 */
[----:B------:R-:W-:Y:S01]  /*74c0*/  UMOV UR20, UR36 ;  /* 0x0000002400147c82 */ /* 0x000fe20008000000 */
[----:B------:R-:W-:Y:S01]  /*74d0*/  UMOV UR9, UR33 ;  /* 0x0000002100097c82 */ /* 0x000fe20008000000 */
[----:B------:R-:W-:Y:S01]  /*74e0*/  UMOV UR11, UR19 ;  /* 0x00000013000b7c82 */ /* 0x000fe20008000000 */
[----:B------:R-:W-:Y:S01]  /*74f0*/  UMOV UR12, UR36 ;  /* 0x00000024000c7c82 */ /* 0x000fe20008000000 */
[----:B------:R0:W-:Y:S01]  /*7500*/  UTMALDG.3D [UR24], [UR14], desc[UR22] ;  /* 0x000016180e0075b4 */ /* 0x0001e20008011000 */
[----:B------:R-:W-:Y:S01]  /*7510*/  UMOV UR10, UR26 ;  /* 0x0000001a000a7c82 */ /* 0x000fe20008000000 */
[----:B------:R-:W-:-:S02]  /*7520*/  LOP3.LUT R2, R2, R5, RZ, 0x3c, !PT ;  /* 0x0000000502027212 */ /* 0x000fc400078e3cff */
[----:B------:R-:W-:Y:S01]  /*7530*/  SEL R3, R3, RZ, P1 ;  /* 0x000000ff03037207 */ /* 0x000fe20000800000 */
[----:B------:R0:W-:Y:S01]  /*7540*/  UTMALDG.3D.MULTICAST [UR16], [UR42], UR7, desc[UR22] ;  /* 0x000016102a0073b4 */ /* 0x0001e20008011807 */
[----:B------:R0:W-:Y:S02]  /*7550*/  UTMALDG.3D.MULTICAST [UR8], [UR42], UR7, desc[UR22] ;  /* 0x000016082a0073b4 */ /* 0x0001e40008011807 */
[----:B0-----:R-:W-:Y:S05]  /*7560*/  @P2 BRA `(.L_x_173) ;  /* 0xfffffffc00082947 */ /* 0x001fea000383ffff */
.L_x_169:
[----:B------:R-:W-:Y:S05]  /*7570*/  BSYNC B1 ;  /* 0x0000000000017941 */ /* 0x000fea0003800000 */
.L_x_168:
[----:B------:R-:W-:Y:S01]  /*7580*/  LOP3.LUT P4, RZ, R10, 0xff, RZ, 0xc0, !PT ;  /* 0x000000ff0aff7812 */ /* 0x000fe2000788c0ff */
[----:B------:R-:W-:Y:S01]  /*7590*/  VIADD R8, R8, UR37 ;  /* 0x0000002508087c36 */ /* 0x000fe20008000000 */
[----:B------:R-:W-:Y:S01]  /*75a0*/  ULDC.64 UR8, c[0x0][0x650] ;  /* 0x0001940000087ab9 */ /* 0x000fe20000000a00 */
[----:B------:R-:W-:Y:S01]  /*75b0*/  BSSY B1, `(.L_x_174) ;  /* 0x000006f000017945 */ /* 0x000fe20003800000 */
[----:B------:R-:W-:Y:S01]  /*75c0*/  IMAD.MOV.U32 R18, RZ, RZ, -0x1 ;  /* 0xffffffffff127424 */ /* 0x000fe200078e00ff */
[----:B------:R-:W-:Y:S01]  /*75d0*/  PRMT R10, RZ, 0x7610, R10 ;  /* 0x00007610ff0a7816 */ /* 0x000fe2000000000a */
[----:B------:R-:W-:Y:S01]  /*75e0*/  IMAD.MOV.U32 R19, RZ, RZ, -0x1 ;  /* 0xffffffffff137424 */ /* 0x000fe200078e00ff */
[C---:B------:R-:W-:Y:S02]  /*75f0*/  ISETP.GT.U32.AND P1, PT, R8.reuse, 0x3, PT ;  /* 0x000000030800780c */ /* 0x040fe40003f24070 */
[----:B------:R-:W-:Y:S02]  /*7600*/  SHF.R.U32.HI R2, RZ, 0x2, R8 ;  /* 0x00000002ff027819 */ /* 0x000fe40000011608 */
[----:B------:R-:W-:-:S02]  /*7610*/  LOP3.LUT R8, R8, 0x3, RZ, 0xc0, !PT ;  /* 0x0000000308087812 */ /* 0x000fc400078ec0ff */
[----:B------:R-:W0:Y:S01]  /*7620*/  @P4 S2R R4, SR_CgaCtaId ;  /* 0x0000000000044919 */ /* 0x000e220000008800 */
[----:B------:R-:W-:Y:S02]  /*7630*/  @P4 MOV R3, 0x400 ;  /* 0x0000040000034802 */ /* 0x000fe40000000f00 */
[----:B------:R-:W-:-:S04]  /*7640*/  LOP3.LUT R2, R2, 0x1, RZ, 0xc0, !PT ;  /* 0x0000000102027812 */ /* 0x000fc800078ec0ff */
[----:B------:R-:W-:Y:S02]  /*7650*/  ISETP.NE.U32.AND P2, PT, R2, 0x1, PT ;  /* 0x000000010200780c */ /* 0x000fe40003f45070 */
[----:B0-----:R-:W-:Y:S01]  /*7660*/  @P4 LEA R3, R4, R3, 0x18 ;  /* 0x0000000304034211 */ /* 0x001fe200078ec0ff */
[----:B------:R-:W-:-:S03]  /*7670*/  IMAD.U32 R4, RZ, RZ, UR37 ;  /* 0x00000025ff047e24 */ /* 0x000fc6000f8e00ff */
[----:B------:R0:W-:Y:S01]  /*7680*/  @P4 SYNCS.ARRIVE.TRANS64.A1T0 RZ, [R3+URZ+0x78], RZ ;  /* 0x000078ff03ff49a7 */ /* 0x0001e2000810003f */
[----:B------:R-:W-:Y:S02]  /*7690*/  IADD3 R16, P4, R16, UR52, RZ ;  /* 0x0000003410107c10 */ /* 0x000fe4000ff9e0ff */
[----:B------:R-:W-:Y:S02]  /*76a0*/  ISETP.LT.U32.AND P1, PT, R4, 0x4, P1 ;  /* 0x000000040400780c */ /* 0x000fe40000f21070 */
[----:B------:R-:W-:Y:S02]  /*76b0*/  IADD3.X R17, R17, UR39, RZ, P4, !PT ;  /* 0x0000002711117c10 */ /* 0x000fe4000a7fe4ff */
[----:B------:R-:W-:Y:S02]  /*76c0*/  ISETP.GE.U32.AND P4, PT, R16, UR8, PT ;  /* 0x0000000810007c0c */ /* 0x000fe4000bf86070 */
[----:B0-----:R-:W-:Y:S02]  /*76d0*/  SEL R3, RZ, 0x1, !P1 ;  /* 0x00000001ff037807 */ /* 0x001fe40004800000 */
[----:B------:R-:W-:-:S02]  /*76e0*/  ISETP.GE.U32.AND.EX P1, PT, R17, UR9, PT, P4 ;  /* 0x0000000911007c0c */ /* 0x000fc4000bf26140 */
[----:B------:R-:W-:-:S04]  /*76f0*/  ISETP.GT.U32.AND P2, PT, R4, 0x3, !P2 ;  /* 0x000000030400780c */ /* 0x000fc80005744070 */
[----:B------:R-:W-:-:S04]  /*7700*/  SEL R2, RZ, 0x1, !P2 ;  /* 0x00000001ff027807 */ /* 0x000fc80005000000 */
[--C-:B------:R-:W-:Y:S01]  /*7710*/  LOP3.LUT R0, R2, R0, R3.reuse, 0x96, !PT ;  /* 0x0000000002007212 */ /* 0x100fe200078e9603 */
[----:B------:R-:W-:Y:S01]  /*7720*/  IMAD.MOV.U32 R2, RZ, RZ, -0x1 ;  /* 0xffffffffff027424 */ /* 0x000fe200078e00ff */
[----:B------:R-:W-:Y:S01]  /*7730*/  PRMT R3, RZ, 0x7610, R3 ;  /* 0x00007610ff037816 */ /* 0x000fe20000000003 */
[----:B------:R-:W-:Y:S06]  /*7740*/  @P1 BRA `(.L_x_175) ;  /* 0x0000000400541947 */ /* 0x000fec0003800000 */
[----:B------:R-:W0:Y:S01]  /*7750*/  S2UR UR7, SR_CTAID.X ;  /* 0x00000000000779c3 */ /* 0x000e220000002500 */
[----:B------:R-:W-:Y:S01]  /*7760*/  ULDC.64 UR8, c[0x0][0x628] ;  /* 0x00018a0000087ab9 */ /* 0x000fe20000000a00 */
[----:B------:R-:W-:Y:S01]  /*7770*/  ULDC UR10, c[0x0][0x150] ;  /* 0x00005400000a7ab9 */ /* 0x000fe20000000800 */
[----:B------:R-:W-:Y:S01]  /*7780*/  ISETP.NE.U32.AND P1, PT, RZ, UR8, PT ;  /* 0x00000008ff007c0c */ /* 0x000fe2000bf25070 */
[----:B------:R-:W-:Y:S01]  /*7790*/  ULDC UR11, c[0x0][0x630] ;  /* 0x00018c00000b7ab9 */ /* 0x000fe20000000800 */
[----:B------:R-:W-:Y:S01]  /*77a0*/  ULDC UR14, c[0x0][0x154] ;  /* 0x00005500000e7ab9 */ /* 0x000fe20000000800 */
[----:B------:R-:W-:Y:S01]  /*77b0*/  IMAD.MOV.U32 R2, RZ, RZ, R16 ;  /* 0x000000ffff027224 */ /* 0x000fe200078e0010 */
[----:B------:R-:W-:Y:S01]  /*77c0*/  ISETP.NE.AND.EX P1, PT, RZ, UR9, PT, P1 ;  /* 0x00000009ff007c0c */ /* 0x000fe2000bf25310 */
[----:B------:R-:W1:Y:S01]  /*77d0*/  S2UR UR12, SR_CTAID.Y ;  /* 0x00000000000c79c3 */ /* 0x000e620000002600 */
[----:B0-----:R-:W-:-:S05]  /*77e0*/  I2FP.F32.U32 R3, UR7 ;  /* 0x0000000700037c45 */ /* 0x001fca0008201000 */
[----:B------:R-:W-:Y:S01]  /*77f0*/  FMUL R12, R3, UR10 ;  /* 0x0000000a030c7c20 */ /* 0x000fe20008400000 */
[----:B------:R-:W-:-:S05]  /*7800*/  IMAD.MOV.U32 R3, RZ, RZ, R17 ;  /* 0x000000ffff037224 */ /* 0x000fca00078e0011 */
[----:B------:R-:W-:Y:S05]  /*7810*/  @!P1 BRA `(.L_x_176) ;  /* 0x0000000000289947 */ /* 0x000fea0003800000 */
[----:B------:R-:W-:Y:S02]  /*7820*/  ULDC UR10, c[0x0][0x634] ;  /* 0x00018d00000a7ab9 */ /* 0x000fe40000000800 */
[----:B------:R-:W-:-:S05]  /*7830*/  IADD3 R7, P1, R16, UR10, RZ ;  /* 0x0000000a10077c10 */ /* 0x000fca000ff3e0ff */
[----:B------:R-:W-:-:S04]  /*7840*/  IMAD.X R13, RZ, RZ, R17, P1 ;  /* 0x000000ffff0d7224 */ /* 0x000fc800008e0611 */
[----:B------:R-:W-:-:S04]  /*7850*/  IMAD.WIDE.U32 R4, R13, UR8, RZ ;  /* 0x000000080d047c25 */ /* 0x000fc8000f8e00ff */
[----:B------:R-:W-:-:S04]  /*7860*/  IMAD.WIDE.U32 R4, P1, R7, UR9, R4 ;  /* 0x0000000907047c25 */ /* 0x000fc8000f820004 */
[----:B------:R-:W-:-:S04]  /*7870*/  IMAD.WIDE.U32 R6, R7, UR8, RZ ;  /* 0x0000000807067c25 */ /* 0x000fc8000f8e00ff */
[----:B------:R-:W-:Y:S01]  /*7880*/  IMAD.X R3, RZ, RZ, RZ, P1 ;  /* 0x000000ffff037224 */ /* 0x000fe200008e06ff */
[----:B------:R-:W-:Y:S01]  /*7890*/  IADD3 RZ, P1, R7, R4, RZ ;  /* 0x0000000407ff7210 */ /* 0x000fe20007f3e0ff */
[----:B------:R-:W-:-:S04]  /*78a0*/  IMAD.MOV.U32 R2, RZ, RZ, R5 ;  /* 0x000000ffff027224 */ /* 0x000fc800078e0005 */
[----:B------:R-:W-:-:S08]  /*78b0*/  IMAD.WIDE.U32.X R2, R13, UR9, R2, P1 ;  /* 0x000000090d027c25 */ /* 0x000fd000088e0402 */
.L_x_176:
[--C-:B------:R-:W-:Y:S01]  /*78c0*/  SHF.R.U64 R19, R2, UR11, R3.reuse ;  /* 0x0000000b02137c19 */ /* 0x100fe20008001203 */
[----:B------:R-:W0:Y:S01]  /*78d0*/  F2I.U32.TRUNC.NTZ R12, R12 ;  /* 0x0000000c000c7305 */ /* 0x000e22000020f000 */
[----:B------:R-:W-:Y:S01]  /*78e0*/  SHF.R.U32.HI R2, RZ, UR11, R3 ;  /* 0x0000000bff027c19 */ /* 0x000fe20008011603 */
[----:B------:R-:W-:Y:S01]  /*78f0*/  ULDC.64 UR8, c[0x0][0x620] ;  /* 0x0001880000087ab9 */ /* 0x000fe20000000a00 */
[----:B------:R-:W-:Y:S01]  /*7900*/  IADD3 R5, P1, RZ, -R19, RZ ;  /* 0x80000013ff057210 */ /* 0x000fe20007f3e0ff */
[----:B------:R-:W-:Y:S01]  /*7910*/  ULDC UR11, c[0x0][0x658] ;  /* 0x00019600000b7ab9 */ /* 0x000fe20000000800 */
[----:B-1----:R-:W-:Y:S01]  /*7920*/  I2FP.F32.U32 R4, UR12 ;  /* 0x0000000c00047c45 */ /* 0x002fe20008201000 */
[----:B------:R-:W-:Y:S02]  /*7930*/  ULDC UR16, c[0x0][0x648] ;  /* 0x0001920000107ab9 */ /* 0x000fe40000000800 */
[----:B------:R-:W-:Y:S02]  /*7940*/  IMAD.X R2, RZ, RZ, ~R2, P1 ;  /* 0x000000ffff027224 */ /* 0x000fe400008e0e02 */
[----:B------:R-:W-:Y:S01]  /*7950*/  FMUL R6, R4, UR14 ;  /* 0x0000000e04067c20 */ /* 0x000fe20008400000 */
[----:B------:R-:W-:Y:S01]  /*7960*/  ULDC.64 UR14, c[0x0][0x640] ;  /* 0x00019000000e7ab9 */ /* 0x000fe20000000a00 */
[----:B------:R-:W-:Y:S01]  /*7970*/  IMAD R4, R2, UR8, RZ ;  /* 0x0000000802047c24 */ /* 0x000fe2000f8e02ff */
[----:B------:R-:W-:Y:S01]  /*7980*/  ISETP.NE.U32.AND P1, PT, RZ, UR14, PT ;  /* 0x0000000eff007c0c */ /* 0x000fe2000bf25070 */
[C---:B------:R-:W-:Y:S01]  /*7990*/  IMAD.WIDE.U32 R2, R5.reuse, UR8, R16 ;  /* 0x0000000805027c25 */ /* 0x040fe2000f8e0010 */
[----:B0-----:R-:W-:Y:S01]  /*79a0*/  R2UR UR8, R12 ;  /* 0x000000000c0872ca */ /* 0x001fe200000e0000 */
[----:B------:R-:W0:Y:S01]  /*79b0*/  F2I.U32.TRUNC.NTZ R6, R6 ;  /* 0x0000000600067305 */ /* 0x000e22000020f000 */
[----:B------:R-:W1:Y:S01]  /*79c0*/  LDC R12, c[0x0][0x610] ;  /* 0x00018400ff0c7b82 */ /* 0x000e620000000800 */
[----:B------:R-:W-:Y:S01]  /*79d0*/  IMAD R5, R5, UR9, R4 ;  /* 0x0000000905057c24 */ /* 0x000fe2000f8e0204 */
[----:B------:R-:W-:Y:S01]  /*79e0*/  ULDC UR9, c[0x0][0x618] ;  /* 0x0001860000097ab9 */ /* 0x000fe20000000800 */
[----:B------:R-:W-:-:S02]  /*79f0*/  ISETP.NE.AND.EX P1, PT, RZ, UR15, PT, P1 ;  /* 0x0000000fff007c0c */ /* 0x000fc4000bf25310 */
[----:B------:R-:W-:-:S05]  /*7a00*/  IMAD.IADD R3, R3, 0x1, R5 ;  /* 0x0000000103037824 */ /* 0x000fca00078e0205 */
[--C-:B------:R-:W-:Y:S02]  /*7a10*/  SHF.R.U64 R14, R2, UR9, R3.reuse ;  /* 0x00000009020e7c19 */ /* 0x100fe40008001203 */
[----:B------:R-:W-:Y:S01]  /*7a20*/  SHF.R.U32.HI R3, RZ, UR9, R3 ;  /* 0x00000009ff037c19 */ /* 0x000fe20008011603 */
[----:B------:R-:W-:Y:S01]  /*7a30*/  ULDC UR9, c[0x0][0x608] ;  /* 0x0001820000097ab9 */ /* 0x000fe20000000800 */
[----:B0-----:R-:W-:Y:S02]  /*7a40*/  R2UR UR10, R6 ;  /* 0x00000000060a72ca */ /* 0x001fe400000e0000 */
[--C-:B------:R-:W-:Y:S02]  /*7a50*/  SHF.R.U64 R15, R14, UR9, R3.reuse ;  /* 0x000000090e0f7c19 */ /* 0x100fe40008001203 */
[----:B------:R-:W-:Y:S01]  /*7a60*/  SHF.R.U32.HI R2, RZ, UR9, R3 ;  /* 0x00000009ff027c19 */ /* 0x000fe20008011603 */
[----:B------:R-:W-:-:S03]  /*7a70*/  UIADD3 UR9, -UR8, URZ, URZ ;  /* 0x0000003f08097290 */ /* 0x000fc6000fffe13f */
[--C-:B------:R-:W-:Y:S01]  /*7a80*/  SHF.R.U64 R21, R15, UR11, R2.reuse ;  /* 0x0000000b0f157c19 */ /* 0x100fe20008001202 */
[----:B------:R-:W-:Y:S01]  /*7a90*/  ULDC UR8, c[0x0][0x144] ;  /* 0x0000510000087ab9 */ /* 0x000fe20000000800 */
[----:B------:R-:W-:-:S03]  /*7aa0*/  SHF.R.U32.HI R3, RZ, UR11, R2 ;  /* 0x0000000bff037c19 */ /* 0x000fc60008011602 */
[----:B------:R-:W-:Y:S01]  /*7ab0*/  IMAD.MOV.U32 R2, RZ, RZ, R21 ;  /* 0x000000ffff027224 */ /* 0x000fe200078e0015 */
[----:B------:R-:W-:Y:S06]  /*7ac0*/  @!P1 BRA `(.L_x_177) ;  /* 0x0000000000289947 */ /* 0x000fec0003800000 */
        /* <DEDUP_REMOVED lines=10> */
.L_x_177:
[----:B------:R-:W-:Y:S01]  /*7b70*/  UISETP.NE.AND UP0, UPT, UR38, URZ, UPT ;  /* 0x0000003f2600728c */ /* 0x000fe2000bf05270 */
[----:B------:R-:W-:Y:S01]  /*7b80*/  SHF.R.U64 R3, R2, UR16, R3 ;  /* 0x0000001002037c19 */ /* 0x000fe20008001203 */
[----:B------:R-:W-:Y:S01]  /*7b90*/  UIADD3 UR10, -UR10, URZ, URZ ;  /* 0x0000003f0a0a7290 */ /* 0x000fe2000fffe13f */
[----:B------:R-:W-:Y:S01]  /*7ba0*/  LOP3.LUT R2, R15, UR6, RZ, 0xc0, !PT ;  /* 0x000000060f027c12 */ /* 0x000fe2000f8ec0ff */
[----:B------:R-:W-:Y:S01]  /*7bb0*/  UIMAD UR7, UR8, UR9, UR7 ;  /* 0x00000009080772a4 */ /* 0x000fe2000f8e0207 */
[----:B------:R-:W-:Y:S01]  /*7bc0*/  LOP3.LUT R5, R14, UR4, RZ, 0xc0, !PT ;  /* 0x000000040e057c12 */ /* 0x000fe2000f8ec0ff */
[----:B------:R-:W-:Y:S01]  /*7bd0*/  IMAD.MOV R4, RZ, RZ, -R3 ;  /* 0x000000ffff047224 */ /* 0x000fe200078e0a03 */
[----:B------:R-:W-:Y:S01]  /*7be0*/  ULDC UR8, c[0x0][0x148] ;  /* 0x0000520000087ab9 */ /* 0x000fe20000000800 */
[----:B------:R-:W-:Y:S01]  /*7bf0*/  IMAD R3, R3, UR5, R2 ;  /* 0x0000000503037c24 */ /* 0x000fe2000f8e0202 */
[----:B------:R-:W-:Y:S02]  /*7c00*/  PLOP3.LUT P1, PT, PT, PT, UP0, 0x80, 0x0 ;  /* 0x000000000000781c */ /* 0x000fe40003f2f008 */
[----:B------:R-:W-:-:S03]  /*7c10*/  @UP0 UIMAD UR7, UR8, UR10, UR12 ;  /* 0x0000000a080702a4 */ /* 0x000fc6000f8e020c */
[----:B------:R-:W-:Y:S02]  /*7c20*/  ULDC UR8, c[0x0][0x638] ;  /* 0x00018e0000087ab9 */ /* 0x000fe40000000800 */
[----:B------:R-:W-:Y:S02]  /*7c30*/  IMAD R2, R4, UR8, R21 ;  /* 0x0000000804027c24 */ /* 0x000fe4000f8e0215 */
[----:B-1----:R-:W-:Y:S01]  /*7c40*/  IMAD R12, R3, R12, UR7 ;  /* 0x00000007030c7e24 */ /* 0x002fe2000f8e020c */
[----:B------:R-:W-:Y:S01]  /*7c50*/  ULDC UR7, c[0x0][0x600] ;  /* 0x0001800000077ab9 */ /* 0x000fe20000000800 */
[----:B------:R-:W-:Y:S02]  /*7c60*/  IMAD.MOV.U32 R3, RZ, RZ, 0x1 ;  /* 0x00000001ff037424 */ /* 0x000fe400078e00ff */
[----:B------:R-:W-:-:S05]  /*7c70*/  IMAD R5, R2, UR7, R5 ;  /* 0x0000000702057c24 */ /* 0x000fca000f8e0205 */
[----:B------:R-:W-:Y:S02]  /*7c80*/  SEL R2, R5, R12, !P1 ;  /* 0x0000000c05027207 */ /* 0x000fe40004800000 */
[----:B------:R-:W-:-:S07]  /*7c90*/  SEL R18, R12, R5, !P1 ;  /* 0x000000050c127207 */ /* 0x000fce0004800000 */
.L_x_175:
[----:B------:R-:W-:Y:S05]  /*7ca0*/  BSYNC B1 ;  /* 0x0000000000017941 */ /* 0x000fea0003800000 */
.L_x_174:
[----:B------:R-:W-:-:S13]  /*7cb0*/  LOP3.LUT P1, RZ, R3, 0xff, RZ, 0xc0, !PT ;  /* 0x000000ff03ff7812 */ /* 0x000fda000782c0ff */
[----:B------:R-:W-:Y:S05]  /*7cc0*/  @P1 BRA `(.L_x_178) ;  /* 0xfffffff000fc1947 */ /* 0x000fea000383ffff */
[----:B------:R-:W-:Y:S05]  /*7cd0*/  BSYNC B0 ;  /* 0x0000000000007941 */ /* 0x000fea0003800000 */
.L_x_166:
[----:B------:R-:W-:-:S03]  /*7ce0*/  UMOV UR7, 0xffffffff ;  /* 0xffffffff00077882 */ /* 0x000fc60000000000 */
[----:B------:R-:W-:Y:S05]  /*7cf0*/  BRA.DIV UR7, `(.L_x_179) ;  /* 0x0000000607447947 */ /* 0x000fea000b800000 */
[----:B------:R-:W-:-:S13]  /*7d00*/  ELECT P6, URZ, PT ;  /* 0x00000000003f782f */ /* 0x000fda00038c0000 */
.L_x_195:
[----:B------:R-:W-:Y:S04]  /*7d10*/  BSSY B0, `(.L_x_180) ;  /* 0x000002c000007945 */ /* 0x000fe80003800000 */
[----:B------:R-:W-:Y:S05]  /*7d20*/  @!P6 BRA `(.L_x_181) ;  /* 0x0000000000a8e947 */ /* 0x000fea0003800000 */
[----:B------:R-:W-:-:S04]  /*7d30*/  ULOP3.LUT UR7, UR40, 0x2, URZ, 0xfc, !UPT ;  /* 0x0000000228077892 */ /* 0x000fc8000f8efc3f */
[----:B------:R-:W-:-:S06]  /*7d40*/  UISETP.NE.AND UP0, UPT, UR7, 0x3, UPT ;  /* 0x000000030700788c */ /* 0x000fcc000bf05270 */
[----:B------:R-:W-:-:S13]  /*7d50*/  PLOP3.LUT P0, PT, PT, PT, UP0, 0x80, 0x0 ;  /* 0x000000000000781c */ /* 0x000fda0003f0f008 */
[----:B------:R-:W-:Y:S05]  /*7d60*/  @!P0 BRA `(.L_x_182) ;  /* 0x0000000000048947 */ /* 0x000fea0003800000 */
[----:B------:R-:W-:Y:S01]  /*7d70*/  BPT.TRAP 0x1 ;  /* 0x000000040000795c */ /* 0x000fe20000300000 */
.L_x_182:
[----:B------:R-:W0:Y:S01]  /*7d80*/  S2R R3, SR_CgaCtaId ;  /* 0x0000000000037919 */ /* 0x000e220000008800 */
[----:B------:R-:W-:-:S04]  /*7d90*/  MOV R2, 0x400 ;  /* 0x0000040000027802 */ /* 0x000fc80000000f00 */
[----:B0-----:R-:W-:Y:S02]  /*7da0*/  LEA R3, R3, R2, 0x18 ;  /* 0x0000000203037211 */ /* 0x001fe400078ec0ff */
[----:B------:R-:W-:-:S03]  /*7db0*/  SHF.L.U32 R2, R0, 0x1f, RZ ;  /* 0x0000001f00027819 */ /* 0x000fc600000006ff */
[----:B------:R-:W-:-:S04]  /*7dc0*/  VIADD R3, R3, 0x20 ;  /* 0x0000002003037836 */ /* 0x000fc80000000000 */
[C---:B------:R-:W-:Y:S02]  /*7dd0*/  IMAD R7, R8.reuse, 0x8, R3 ;  /* 0x0000000808077824 */ /* 0x040fe400078e0203 */
[----:B------:R-:W-:Y:S02]  /*7de0*/  VIADD R8, R8, 0x1 ;  /* 0x0000000108087836 */ /* 0x000fe40000000000 */
[----:B------:R-:W0:Y:S03]  /*7df0*/  SYNCS.PHASECHK.TRANS64.TRYWAIT P0, [R7+URZ], R2 ;  /* 0x00000002070075a7 */ /* 0x000e26000800017f */
[----:B------:R-:W-:-:S04]  /*7e00*/  ISETP.NE.AND P1, PT, R8, 0x4, PT ;  /* 0x000000040800780c */ /* 0x000fc80003f25270 */
[----:B------:R-:W-:Y:S02]  /*7e10*/  SEL R5, RZ, 0x1, P1 ;  /* 0x00000001ff057807 */ /* 0x000fe40000800000 */
[----:B------:R-:W-:Y:S02]  /*7e20*/  SEL R8, R8, RZ, P1 ;  /* 0x000000ff08087207 */ /* 0x000fe40000800000 */
[----:B------:R-:W-:-:S03]  /*7e30*/  LOP3.LUT R5, R0, R5, RZ, 0x3c, !PT ;  /* 0x0000000500057212 */ /* 0x000fc600078e3cff */
[----:B------:R-:W-:Y:S01]  /*7e40*/  IMAD R9, R8, 0x8, R3 ;  /* 0x0000000808097824 */ /* 0x000fe200078e0203 */
[----:B------:R-:W-:Y:S01]  /*7e50*/  SHF.L.U32 R4, R5, 0x1f, RZ ;  /* 0x0000001f05047819 */ /* 0x000fe200000006ff */
[----:B0-----:R-:W-:Y:S06]  /*7e60*/  @!P0 BRA `(.L_x_183) ;  /* 0x0000000400088947 */ /* 0x001fec0003800000 */
.L_x_196:
[----:B------:R-:W1:Y:S01]  /*7e70*/  SYNCS.PHASECHK.TRANS64.TRYWAIT P0, [R9+URZ], R4 ;  /* 0x00000004090075a7 */ /* 0x000e62000800017f */
[----:B------:R-:W-:-:S05]  /*7e80*/  VIADD R0, R8, 0x1 ;  /* 0x0000000108007836 */ /* 0x000fca0000000000 */
[----:B------:R-:W-:-:S04]  /*7e90*/  ISETP.NE.AND P1, PT, R0, 0x4, PT ;  /* 0x000000040000780c */ /* 0x000fc80003f25270 */
[----:B0-----:R-:W-:Y:S02]  /*7ea0*/  SEL R2, RZ, 0x1, P1 ;  /* 0x00000001ff027807 */ /* 0x001fe40000800000 */
[----:B------:R-:W-:Y:S02]  /*7eb0*/  SEL R0, R0, RZ, P1 ;  /* 0x000000ff00007207 */ /* 0x000fe40000800000 */
[----:B------:R-:W-:-:S03]  /*7ec0*/  LOP3.LUT R7, R5, R2, RZ, 0x3c, !PT ;  /* 0x0000000205077212 */ /* 0x000fc600078e3cff */
[----:B------:R-:W-:Y:S01]  /*7ed0*/  IMAD R6, R0, 0x8, R3 ;  /* 0x0000000800067824 */ /* 0x000fe200078e0203 */
[----:B------:R-:W-:Y:S01]  /*7ee0*/  SHF.L.U32 R5, R7, 0x1f, RZ ;  /* 0x0000001f07057819 */ /* 0x000fe200000006ff */
[----:B-1----:R-:W-:Y:S06]  /*7ef0*/  @!P0 BRA `(.L_x_184) ;  /* 0x0000000000f88947 */ /* 0x002fec0003800000 */
.L_x_197:
[----:B------:R-:W1:Y:S01]  /*7f00*/  SYNCS.PHASECHK.TRANS64.TRYWAIT P0, [R6+URZ], R5 ;  /* 0x00000005060075a7 */ /* 0x000e62000800017f */
[----:B------:R-:W-:-:S05]  /*7f10*/  VIADD R0, R0, 0x1 ;  /* 0x0000000100007836 */ /* 0x000fca0000000000 */
[----:B------:R-:W-:-:S04]  /*7f20*/  ISETP.NE.AND P1, PT, R0, 0x4, PT ;  /* 0x000000040000780c */ /* 0x000fc80003f25270 */
[----:B------:R-:W-:Y:S02]  /*7f30*/  SEL R2, RZ, 0x1, P1 ;  /* 0x00000001ff027807 */ /* 0x000fe40000800000 */
[----:B------:R-:W-:Y:S02]  /*7f40*/  SEL R0, R0, RZ, P1 ;  /* 0x000000ff00007207 */ /* 0x000fe40000800000 */
[----:B------:R-:W-:Y:S01]  /*7f50*/  LOP3.LUT R2, R7, R2, RZ, 0x3c, !PT ;  /* 0x0000000207027212 */ /* 0x000fe200078e3cff */
[----:B-1----:R-:W-:Y:S06]  /*7f60*/  @!P0 BRA `(.L_x_185) ;  /* 0x0000000000f08947 */ /* 0x002fec0003800000 */
.L_x_198:
[----:B------:R-:W-:Y:S01]  /*7f70*/  IMAD R3, R0, 0x8, R3 ;  /* 0x0000000800037824 */ /* 0x000fe200078e0203 */
[----:B------:R-:W-:-:S07]  /*7f80*/  SHF.L.U32 R0, R2, 0x1f, RZ ;  /* 0x0000001f02007819 */ /* 0x000fce00000006ff */
.L_x_186:
[----:B--2---:R2:W3:Y:S02]  /*7f90*/  SYNCS.PHASECHK.TRANS64.TRYWAIT P0, [R3+URZ], R0 ;  /* 0x00000000030075a7 */ /* 0x0044e4000800017f */
[----:B---3--:R-:W-:Y:S05]  /*7fa0*/  @!P0 NANOSLEEP.SYNCS 0x989680 ;  /* 0x009896800000895d */ /* 0x008fea0003900000 */
[----:B------:R-:W3:Y:S02]  /*7fb0*/  @!P0 SYNCS.PHASECHK.TRANS64 P0, [R3+URZ], R0 ;  /* 0x00000000030085a7 */ /* 0x000ee4000800007f */
[----:B---3--:R-:W-:Y:S05]  /*7fc0*/  @!P0 BRA `(.L_x_186) ;  /* 0xfffffffc00f08947 */ /* 0x008fea000383ffff */
.L_x_181:
[----:B------:R-:W-:Y:S05]  /*7fd0*/  BSYNC B0 ;  /* 0x0000000000007941 */ /* 0x000fea0003800000 */
.L_x_180:
[----:B------:R-:W-:Y:S05]  /*7fe0*/  EXIT ;  /* 0x000000000000794d */ /* 0x000fea0003800000 */
.L_x_18:
[----:B0-----:R0:W1:Y:S02]  /*7ff0*/  SYNCS.PHASECHK.TRANS64.TRYWAIT P0, [R97+URZ+-0x8], R0 ;  /* 0xfffff800610075a7 */ /* 0x001064000800017f */
[----:B-1----:R-:W-:Y:S05]  /*8000*/  @!P0 NANOSLEEP.SYNCS 0x989680 ;  /* 0x009896800000895d */ /* 0x002fea0003900000 */
[----:B------:R-:W1:Y:S02]  /*8010*/  @!P0 SYNCS.PHASECHK.TRANS64 P0, [R97+URZ+-0x8], R0 ;  /* 0xfffff800610085a7 */ /* 0x000e64000800007f */
[----:B-1----:R-:W-:Y:S05]  /*8020*/  @!P0 BRA `(.L_x_18) ;  /* 0xfffffffc00f08947 */ /* 0x002fea000383ffff */
[----:B------:R-:W-:Y:S05]  /*8030*/  BRA `(.L_x_187) ;  /* 0xffffff98001c7947 */ /* 0x000fea000383ffff */
.L_x_23:
[----:B-1----:R1:W2:Y:S02]  /*8040*/  SYNCS.PHASECHK.TRANS64.TRYWAIT P1, [R3+URZ], R0 ;  /* 0x00000000030075a7 */ /* 0x0022a4000802017f */
[----:B--2---:R-:W-:Y:S05]  /*8050*/  @!P1 NANOSLEEP.SYNCS 0x989680 ;  /* 0x009896800000995d */ /* 0x004fea0003900000 */
[----:B------:R-:W2:Y:S02]  /*8060*/  @!P1 SYNCS.PHASECHK.TRANS64 P1, [R3+URZ], R0 ;  /* 0x00000000030095a7 */ /* 0x000ea4000802007f */
[----:B--2---:R-:W-:Y:S05]  /*8070*/  @!P1 BRA `(.L_x_23) ;  /* 0xfffffffc00f09947 */ /* 0x004fea000383ffff */
[----:B------:R-:W-:Y:S05]  /*8080*/  BRA `(.L_x_22) ;  /* 0xffffff9800947947 */ /* 0x000fea000383ffff */
.L_x_28:
[----:B-1----:R-:W-:-:S04]  /*8090*/  IMAD.U32 R5, RZ, RZ, UR4 ;  /* 0x00000004ff057e24 */ /* 0x002fc8000f8e00ff */
[----:B------:R1:W2:Y:S03]  /*80a0*/  SYNCS.PHASECHK.TRANS64.TRYWAIT P1, [R5+URZ], R4 ;  /* 0x00000004050075a7 */ /* 0x0002a6000802017f */
[----:B--2---:R-:W-:Y:S05]  /*80b0*/  @!P1 NANOSLEEP.SYNCS 0x989680 ;  /* 0x009896800000995d */ /* 0x004fea0003900000 */
[----:B------:R-:W2:Y:S02]  /*80c0*/  @!P1 SYNCS.PHASECHK.TRANS64 P1, [R5+URZ], R4 ;  /* 0x00000004050095a7 */ /* 0x000ea4000802007f */
[----:B--2---:R-:W-:Y:S05]  /*80d0*/  @!P1 BRA `(.L_x_28) ;  /* 0xfffffffc00ec9947 */ /* 0x004fea000383ffff */
[----:B------:R-:W-:Y:S05]  /*80e0*/  BRA `(.L_x_27) ;  /* 0xffffff9c00d47947 */ /* 0x000fea000383ffff */
.L_x_34:
[----:B0-----:R0:W1:Y:S02]  /*80f0*/  SYNCS.PHASECHK.TRANS64.TRYWAIT P0, [R97+URZ+0x8], R0 ;  /* 0x00000800610075a7 */ /* 0x001064000800017f */
[----:B-1----:R-:W-:Y:S05]  /*8100*/  @!P0 NANOSLEEP.SYNCS 0x989680 ;  /* 0x009896800000895d */ /* 0x002fea0003900000 */
[----:B------:R-:W1:Y:S02]  /*8110*/  @!P0 SYNCS.PHASECHK.TRANS64 P0, [R97+URZ+0x8], R0 ;  /* 0x00000800610085a7 */ /* 0x000e64000800007f */
[----:B-1----:R-:W-:Y:S05]  /*8120*/  @!P0 BRA `(.L_x_34) ;  /* 0xfffffffc00f08947 */ /* 0x002fea000383ffff */
[----:B------:R-:W-:Y:S05]  /*8130*/  BRA `(.L_x_188) ;  /* 0xffffffa400607947 */ /* 0x000fea000383ffff */
.L_x_167:
[----:B------:R-:W-:Y:S01]  /*8140*/  BSSY B1, `(.L_x_189) ;  /* 0x0000006000017945 */ /* 0x000fe20003800000 */
[----:B------:R-:W-:-:S07]  /*8150*/  IMAD.MOV.U32 R15, RZ, RZ, -0x1 ;  /* 0xffffffffff0f7424 */ /* 0x000fce00078e00ff */
[----:B-----5:R-:W-:Y:S05]  /*8160*/  WARPSYNC.COLLECTIVE R15, `(.L_x_190) ;  /* 0x000000000f0c7348 */ /* 0x020fea0003c00000 */
[----:B------:R-:W-:Y:S02]  /*8170*/  ELECT P6, UR62, PT ;  /* 0x00000000003e782f */ /* 0x000fe400038c0000 */
[----:B------:R-:W-:Y:S01]  /*8180*/  MOV R14, UR62 ;  /* 0x0000003e000e7c02 */ /* 0x000fe20008000f00 */
[----:B-----5:R-:W-:Y:S10]  /*8190*/  ENDCOLLECTIVE ;  /* 0x000000000000791b */ /* 0x020ff40003800000 */
.L_x_190:
[----:B------:R-:W-:Y:S05]  /*81a0*/  BSYNC B1 ;  /* 0x0000000000017941 */ /* 0x000fea0003800000 */
.L_x_189:
[----:B------:R-:W-:Y:S05]  /*81b0*/  BRA `(.L_x_191) ;  /* 0xffffffec00cc7947 */ /* 0x000fea000383ffff */
.L_x_170:
[----:B-1----:R1:W2:Y:S02]  /*81c0*/  SYNCS.PHASECHK.TRANS64.TRYWAIT P1, [R7+URZ+0x20], R4 ;  /* 0x00002004070075a7 */ /* 0x0022a4000802017f */
[----:B--2---:R-:W-:Y:S05]  /*81d0*/  @!P1 NANOSLEEP.SYNCS 0x989680 ;  /* 0x009896800000995d */ /* 0x004fea0003900000 */
[----:B------:R-:W2:Y:S02]  /*81e0*/  @!P1 SYNCS.PHASECHK.TRANS64 P1, [R7+URZ+0x20], R4 ;  /* 0x00002004070095a7 */ /* 0x000ea4000802007f */
[----:B--2---:R-:W-:Y:S05]  /*81f0*/  @!P1 BRA `(.L_x_170) ;  /* 0xfffffffc00f09947 */ /* 0x004fea000383ffff */
[----:B------:R-:W-:Y:S05]  /*8200*/  BRA `(.L_x_192) ;  /* 0xfffffff000007947 */ /* 0x000fea000383ffff */
.L_x_179:
[----:B------:R-:W-:Y:S01]  /*8210*/  BSSY B0, `(.L_x_193) ;  /* 0x0000006000007945 */ /* 0x000fe20003800000 */
[----:B------:R-:W-:-:S07]  /*8220*/  IMAD.MOV.U32 R15, RZ, RZ, -0x1 ;  /* 0xffffffffff0f7424 */ /* 0x000fce00078e00ff */
[----:B-----5:R-:W-:Y:S05]  /*8230*/  WARPSYNC.COLLECTIVE R15, `(.L_x_194) ;  /* 0x000000000f0c7348 */ /* 0x020fea0003c00000 */
[----:B------:R-:W-:Y:S02]  /*8240*/  ELECT P6, UR62, PT ;  /* 0x00000000003e782f */ /* 0x000fe400038c0000 */
[----:B------:R-:W-:Y:S01]  /*8250*/  MOV R14, UR62 ;  /* 0x0000003e000e7c02 */ /* 0x000fe20008000f00 */
[----:B-----5:R-:W-:Y:S10]  /*8260*/  ENDCOLLECTIVE ;  /* 0x000000000000791b */ /* 0x020ff40003800000 */
.L_x_194:
[----:B------:R-:W-:Y:S05]  /*8270*/  BSYNC B0 ;  /* 0x0000000000007941 */ /* 0x000fea0003800000 */
.L_x_193:
[----:B------:R-:W-:Y:S05]  /*8280*/  BRA `(.L_x_195) ;  /* 0xfffffff800a07947 */ /* 0x000fea000383ffff */
.L_x_183:
[----:B0-----:R0:W1:Y:S02]  /*8290*/  SYNCS.PHASECHK.TRANS64.TRYWAIT P0, [R7+URZ], R2 ;  /* 0x00000002070075a7 */ /* 0x001064000800017f */
[----:B-1----:R-:W-:Y:S05]  /*82a0*/  @!P0 NANOSLEEP.SYNCS 0x989680 ;  /* 0x009896800000895d */ /* 0x002fea0003900000 */
[----:B------:R-:W1:Y:S02]  /*82b0*/  @!P0 SYNCS.PHASECHK.TRANS64 P0, [R7+URZ], R2 ;  /* 0x00000002070085a7 */ /* 0x000e64000800007f */
[----:B-1----:R-:W-:Y:S05]  /*82c0*/  @!P0 BRA `(.L_x_183) ;  /* 0xfffffffc00f08947 */ /* 0x002fea000383ffff */
[----:B------:R-:W-:Y:S05]  /*82d0*/  BRA `(.L_x_196) ;  /* 0xfffffff800e47947 */ /* 0x000fea000383ffff */
.L_x_184:
[----:B0-----:R0:W1:Y:S02]  /*82e0*/  SYNCS.PHASECHK.TRANS64.TRYWAIT P0, [R9+URZ], R4 ;  /* 0x00000004090075a7 */ /* 0x001064000800017f */
[----:B-1----:R-:W-:Y:S05]  /*82f0*/  @!P0 NANOSLEEP.SYNCS 0x989680 ;  /* 0x009896800000895d */ /* 0x002fea0003900000 */
[----:B------:R-:W1:Y:S02]  /*8300*/  @!P0 SYNCS.PHASECHK.TRANS64 P0, [R9+URZ], R4 ;  /* 0x00000004090085a7 */ /* 0x000e64000800007f */
[----:B-1----:R-:W-:Y:S05]  /*8310*/  @!P0 BRA `(.L_x_184) ;  /* 0xfffffffc00f08947 */ /* 0x002fea000383ffff */
[----:B------:R-:W-:Y:S05]  /*8320*/  BRA `(.L_x_197) ;  /* 0xfffffff800f47947 */ /* 0x000fea000383ffff */
.L_x_185:
[----:B-1----:R1:W2:Y:S02]  /*8330*/  SYNCS.PHASECHK.TRANS64.TRYWAIT P0, [R6+URZ], R5 ;  /* 0x00000005060075a7 */ /* 0x0022a4000800017f */
[----:B--2---:R-:W-:Y:S05]  /*8340*/  @!P0 NANOSLEEP.SYNCS 0x989680 ;  /* 0x009896800000895d */ /* 0x004fea0003900000 */
[----:B------:R-:W2:Y:S02]  /*8350*/  @!P0 SYNCS.PHASECHK.TRANS64 P0, [R6+URZ], R5 ;  /* 0x00000005060085a7 */ /* 0x000ea4000800007f */
[----:B--2---:R-:W-:Y:S05]  /*8360*/  @!P0 BRA `(.L_x_185) ;  /* 0xfffffffc00f08947 */ /* 0x004fea000383ffff */
[----:B------:R-:W-:Y:S05]  /*8370*/  BRA `(.L_x_198) ;  /* 0xfffffff800fc7947 */ /* 0x000fea000383ffff */
.L_x_199:
[----:B------:R-:W-:-:S00]  /*8380*/  BRA `(.L_x_199) ;  /* 0xfffffffc00fc7947 */ /* 0x000fc0000383ffff */
[----:B------:R-:W-:-:S00]  /*8390*/  NOP ;  /* 0x0000000000007918 */ /* 0x000fc00000000000 */
        /* <DEDUP_REMOVED lines=14> */
.L_x_200:


//--------------------- .nv.global.init           --------------------------
	.section	.nv.global.init,"aw",@progbits
.nv.global.init:
	.type		$str$22,@object
	.size		$str$22,($str$23 - $str$22)
$str$22:
        /*0000*/ 	.byte	0x6b, 0x5f, 0x74, 0x69, 0x6c, 0x65, 0x5f, 0x63, 0x6f, 0x75, 0x6e, 0x74, 0x20, 0x3e, 0x3d, 0x20
        /*0010*/ 	.byte	0x31, 0x00
	.type		$str$23,@object
	.size		$str$23,(__unnamed_1 - $str$23)
$str$23:
        /*0012*/ 	.byte	0x2f, 0x74, 0x6d, 0x70, 0x2f, 0x63, 0x75, 0x74, 0x6c, 0x61, 0x73, 0x73, 0x5f, 0x73, 0x77, 0x65
        /*0022*/ 	.byte	0x65, 0x70, 0x5f, 0x73, 0x72, 0x63, 0x2f, 0x69, 0x6e, 0x63, 0x6c, 0x75, 0x64, 0x65, 0x2f, 0x63
        /*0032*/ 	.byte	0x75, 0x74, 0x6c, 0x61, 0x73, 0x73, 0x2f, 0x67, 0x65, 0x6d, 0x6d, 0x2f, 0x63, 0x6f, 0x6c, 0x6c
        /*0042*/ 	.byte	0x65, 0x63, 0x74, 0x69, 0x76, 0x65, 0x2f, 0x73, 0x6d, 0x39, 0x30, 0x5f, 0x6d, 0x6d, 0x61, 0x5f
        /*0052*/ 	.byte	0x74, 0x6d, 0x61, 0x5f, 0x67, 0x6d, 0x6d, 0x61, 0x5f, 0x73, 0x73, 0x5f, 0x77, 0x61, 0x72, 0x70
        /*0062*/ 	.byte	0x73, 0x70, 0x65, 0x63, 0x69, 0x61, 0x6c, 0x69, 0x7a, 0x65, 0x64, 0x2e, 0x68, 0x70, 0x70, 0x00
	.type		__unnamed_1,@object
	.size		__unnamed_1,(.L_0 - __unnamed_1)
__unnamed_1:
        /*0072*/ 	.byte	0x76, 0x6f, 0x69, 0x64, 0x20, 0x63, 0x75, 0x74, 0x6c, 0x61, 0x73, 0x73, 0x3a, 0x3a, 0x67, 0x65
        /* <DEDUP_REMOVED lines=180> */
        /*0bc2*/ 	.byte	0x3a, 0x3a, 0x69, 0x64, 0x65, 0x6e, 0x74, 0x69, 0x74, 0x79, 0x5d, 0x00
.L_0:


//--------------------- .nv.shared._ZN7cutlass13device_kernelINS_4gemm6kernel13GemmUniversalIN4cute5tupleIJiiiiEEENS1_10collective13CollectiveMmaINS1_34MainloopSm90TmaGmmaWarpSpecializedILi4ENS5_IJNS4_1CILi4EEENSA_ILi1EEESC_EEENS1_32KernelTmaWarpSpecializedPingpongEEENS5_IJNSA_ILi64EEENSA_ILi128EEESH_EEENS_10bfloat16_tENS5_IJlSC_lEEESJ_SK_NS4_8TiledMMAINS4_8MMA_AtomIJNS4_4SM904GMMA28MMA_64x128x16_F32BF16BF16_SSILNSO_5MajorE0ELSQ_0ELNSO_7ScaleInE1ELSR_1EEEEEENS4_6LayoutINS5_IJSC_SC_SC_EEENS5_IJNSA_ILi0EEESW_SW_EEEEENS5_IJNS4_10UnderscoreESZ_SZ_EEEEENS4_13SM90_TMA_LOADENS4_14ComposedLayoutINS4_7SwizzleILi3ELi4ELi3EEENS4_18smem_ptr_flag_bitsILi16EEENSU_INS5_IJNSA_ILi8EEESG_EEENS5_IJSG_SC_EEEEEEEvNS4_8identityENS4_23SM90_TMA_LOAD_MULTICASTES1C_vS1D_EENS_8epilogue10collective6detail29Sm90TmaWarpSpecializedAdapterINS1H_15DefaultEpilogueISJ_SK_SK_NS1G_6thread17LinearCombinationISJ_Li1EffLNS1L_9ScaleType4KindE0ELNS_15FloatRoundStyleE2ESJ_EENS1_15EpilogueDefaultEEEEEvvEEEEvNT_6ParamsE --------------------------
	.section	.nv.shared._ZN7cutlass13device_kernelINS_4gemm6kernel13GemmUniversalIN4cute5tupleIJiiiiEEENS1_10collective13CollectiveMmaINS1_34MainloopSm90TmaGmmaWarpSpecializedILi4ENS5_IJNS4_1CILi4EEENSA_ILi1EEESC_EEENS1_32KernelTmaWarpSpecializedPingpongEEENS5_IJNSA_ILi64EEENSA_ILi128EEESH_EEENS_10bfloat16_tENS5_IJlSC_lEEESJ_SK_NS4_8TiledMMAINS4_8MMA_AtomIJNS4_4SM904GMMA28MMA_64x128x16_F32BF16BF16_SSILNSO_5MajorE0ELSQ_0ELNSO_7ScaleInE1ELSR_1EEEEEENS4_6LayoutINS5_IJSC_SC_SC_EEENS5_IJNSA_ILi0EEESW_SW_EEEEENS5_IJNS4_10UnderscoreESZ_SZ_EEEEENS4_13SM90_TMA_LOADENS4_14ComposedLayoutINS4_7SwizzleILi3ELi4ELi3EEENS4_18smem_ptr_flag_bitsILi16EEENSU_INS5_IJNSA_ILi8EEESG_EEENS5_IJSG_SC_EEEEEEEvNS4_8identityENS4_23SM90_TMA_LOAD_MULTICASTES1C_vS1D_EENS_8epilogue10collective6detail29Sm90TmaWarpSpecializedAdapterINS1H_15DefaultEpilogueISJ_SK_SK_NS1G_6thread17LinearCombinationISJ_Li1EffLNS1L_9ScaleType4KindE0ELNS_15FloatRoundStyleE2ESJ_EENS1_15EpilogueDefaultEEEEEvvEEEEvNT_6ParamsE,"aw",@nobits
	.sectionflags	@""
	.align	16
	.zero		1024


//--------------------- .nv.shared.reserved.0     --------------------------
	.section	.nv.shared.reserved.0,"aw",@nobits
	.weak		__nv_reservedSMEM_offset_0_alias
	.size		__nv_reservedSMEM_offset_0_alias, 0, 0
	.other		__nv_reservedSMEM_offset_0_alias,@"STO_CUDA_RESERVED_SHARED STV_DEFAULT"
__nv_reservedSMEM_offset_0_alias:
	.zero		0


//--------------------- .nv.global                --------------------------
	.section	.nv.global,"aw",@nobits
.nv.global:
	.type		_ZN40_INTERNAL_8d03fdbd_4_k_cu_7a10eedd_232334cute1_E,@object
	.size		_ZN40_INTERNAL_8d03fdbd_4_k_cu_7a10eedd_232334cute1_E,(_ZN40_INTERNAL_8d03fdbd_4_k_cu_7a10eedd_232334cuda3std3__45__cpo6cbeginE - _ZN40_INTERNAL_8d03fdbd_4_k_cu_7a10eedd_232334cute1_E)
_ZN40_INTERNAL_8d03fdbd_4_k_cu_7a10eedd_232334cute1_E:
	.zero		1
	.type		_ZN40_INTERNAL_8d03fdbd_4_k_cu_7a10eedd_232334cuda3std3__45__cpo6cbeginE,@object
	.size		_ZN40_INTERNAL_8d03fdbd_4_k_cu_7a10eedd_232334cuda3std3__45__cpo6cbeginE,(_ZN40_INTERNAL_8d03fdbd_4_k_cu_7a10eedd_232334cuda3std3__48in_placeE - _ZN40_INTERNAL_8d03fdbd_4_k_cu_7a10eedd_232334cuda3std3__45__cpo6cbeginE)
_ZN40_INTERNAL_8d03fdbd_4_k_cu_7a10eedd_232334cuda3std3__45__cpo6cbeginE:
	.zero		1
	.type		_ZN40_INTERNAL_8d03fdbd_4_k_cu_7a10eedd_232334cuda3std3__48in_placeE,@object
	.size		_ZN40_INTERNAL_8d03fdbd_4_k_cu_7a10eedd_232334cuda3std3__48in_placeE,(_ZN40_INTERNAL_8d03fdbd_4_k_cu_7a10eedd_232334cuda3std6ranges3__45__cpo9iter_moveE - _ZN40_INTERNAL_8d03fdbd_4_k_cu_7a10eedd_232334cuda3std3__48in_placeE)
_ZN40_INTERNAL_8d03fdbd_4_k_cu_7a10eedd_232334cuda3std3__48in_placeE:
	.zero		1
	.type		_ZN40_INTERNAL_8d03fdbd_4_k_cu_7a10eedd_232334cuda3std6ranges3__45__cpo9iter_moveE,@object
	.size		_ZN40_INTERNAL_8d03fdbd_4_k_cu_7a10eedd_232334cuda3std6ranges3__45__cpo9iter_moveE,(_ZN40_INTERNAL_8d03fdbd_4_k_cu_7a10eedd_232334cuda3std3__45__cpo5beginE - _ZN40_INTERNAL_8d03fdbd_4_k_cu_7a10eedd_232334cuda3std6ranges3__45__cpo9iter_moveE)
_ZN40_INTERNAL_8d03fdbd_4_k_cu_7a10eedd_232334cuda3std6ranges3__45__cpo9iter_moveE:
	.zero		1
	.type		_ZN40_INTERNAL_8d03fdbd_4_k_cu_7a10eedd_232334cuda3std3__45__cpo5beginE,@object
	.size		_ZN40_INTERNAL_8d03fdbd_4_k_cu_7a10eedd_232334cuda3std3__45__cpo5beginE,(_ZN40_INTERNAL_8d03fdbd_4_k_cu_7a10eedd_232334cuda3std3__442_GLOBAL__N__8d03fdbd_4_k_cu_7a10eedd_232336ignoreE - _ZN40_INTERNAL_8d03fdbd_4_k_cu_7a10eedd_232334cuda3std3__45__cpo5beginE)
_ZN40_INTERNAL_8d03fdbd_4_k_cu_7a10eedd_232334cuda3std3__45__cpo5beginE:
	.zero		1
	.type		_ZN40_INTERNAL_8d03fdbd_4_k_cu_7a10eedd_232334cuda3std3__442_GLOBAL__N__8d03fdbd_4_k_cu_7a10eedd_232336ignoreE,@object
	.size		_ZN40_INTERNAL_8d03fdbd_4_k_cu_7a10eedd_232334cuda3std3__442_GLOBAL__N__8d03fdbd_4_k_cu_7a10eedd_232336ignoreE,(_ZN40_INTERNAL_8d03fdbd_4_k_cu_7a10eedd_232334cute7productE - _ZN40_INTERNAL_8d03fdbd_4_k_cu_7a10eedd_232334cuda3std3__442_GLOBAL__N__8d03fdbd_4_k_cu_7a10eedd_232336ignoreE)
_ZN40_INTERNAL_8d03fdbd_4_k_cu_7a10eedd_232334cuda3std3__442_GLOBAL__N__8d03fdbd_4_k_cu_7a10eedd_232336ignoreE:
	.zero		1
	.type		_ZN40_INTERNAL_8d03fdbd_4_k_cu_7a10eedd_232334cute7productE,@object
	.size		_ZN40_INTERNAL_8d03fdbd_4_k_cu_7a10eedd_232334cute7productE,(_ZN40_INTERNAL_8d03fdbd_4_k_cu_7a10eedd_232334cuda3std3__45__cpo3endE - _ZN40_INTERNAL_8d03fdbd_4_k_cu_7a10eedd_232334cute7productE)
_ZN40_INTERNAL_8d03fdbd_4_k_cu_7a10eedd_232334cute7productE:
	.zero		1
	.type		_ZN40_INTERNAL_8d03fdbd_4_k_cu_7a10eedd_232334cuda3std3__45__cpo3endE,@object
	.size		_ZN40_INTERNAL_8d03fdbd_4_k_cu_7a10eedd_232334cuda3std3__45__cpo3endE,(_ZN40_INTERNAL_8d03fdbd_4_k_cu_7a10eedd_232334cuda3std3__419piecewise_constructE - _ZN40_INTERNAL_8d03fdbd_4_k_cu_7a10eedd_232334cuda3std3__45__cpo3endE)
_ZN40_INTERNAL_8d03fdbd_4_k_cu_7a10eedd_232334cuda3std3__45__cpo3endE:
	.zero		1
	.type		_ZN40_INTERNAL_8d03fdbd_4_k_cu_7a10eedd_232334cuda3std3__419piecewise_constructE,@object
	.size		_ZN40_INTERNAL_8d03fdbd_4_k_cu_7a10eedd_232334cuda3std3__419piecewise_constructE,(_ZN40_INTERNAL_8d03fdbd_4_k_cu_7a10eedd_232334cuda3std3__45__cpo4cendE - _ZN40_INTERNAL_8d03fdbd_4_k_cu_7a10eedd_232334cuda3std3__419piecewise_constructE)
_ZN40_INTERNAL_8d03fdbd_4_k_cu_7a10eedd_232334cuda3std3__419piecewise_constructE:
	.zero		1
	.type		_ZN40_INTERNAL_8d03fdbd_4_k_cu_7a10eedd_232334cuda3std3__45__cpo4cendE,@object
	.size		_ZN40_INTERNAL_8d03fdbd_4_k_cu_7a10eedd_232334cuda3std3__45__cpo4cendE,(_ZN40_INTERNAL_8d03fdbd_4_k_cu_7a10eedd_232334cuda3std6ranges3__45__cpo4swapE - _ZN40_INTERNAL_8d03fdbd_4_k_cu_7a10eedd_232334cuda3std3__45__cpo4cendE)
_ZN40_INTERNAL_8d03fdbd_4_k_cu_7a10eedd_232334cuda3std3__45__cpo4cendE:
	.zero		1
	.type		_ZN40_INTERNAL_8d03fdbd_4_k_cu_7a10eedd_232334cuda3std6ranges3__45__cpo4swapE,@object
	.size		_ZN40_INTERNAL_8d03fdbd_4_k_cu_7a10eedd_232334cuda3std6ranges3__45__cpo4swapE,(.L_8 - _ZN40_INTERNAL_8d03fdbd_4_k_cu_7a10eedd_232334cuda3std6ranges3__45__cpo4swapE)
_ZN40_INTERNAL_8d03fdbd_4_k_cu_7a10eedd_232334cuda3std6ranges3__45__cpo4swapE:
	.zero		1
.L_8:


//--------------------- .nv.constant0._ZN7cutlass13device_kernelINS_4gemm6kernel13GemmUniversalIN4cute5tupleIJiiiiEEENS1_10collective13CollectiveMmaINS1_34MainloopSm90TmaGmmaWarpSpecializedILi4ENS5_IJNS4_1CILi4EEENSA_ILi1EEESC_EEENS1_32KernelTmaWarpSpecializedPingpongEEENS5_IJNSA_ILi64EEENSA_ILi128EEESH_EEENS_10bfloat16_tENS5_IJlSC_lEEESJ_SK_NS4_8TiledMMAINS4_8MMA_AtomIJNS4_4SM904GMMA28MMA_64x128x16_F32BF16BF16_SSILNSO_5MajorE0ELSQ_0ELNSO_7ScaleInE1ELSR_1EEEEEENS4_6LayoutINS5_IJSC_SC_SC_EEENS5_IJNSA_ILi0EEESW_SW_EEEEENS5_IJNS4_10UnderscoreESZ_SZ_EEEEENS4_13SM90_TMA_LOADENS4_14ComposedLayoutINS4_7SwizzleILi3ELi4ELi3EEENS4_18smem_ptr_flag_bitsILi16EEENSU_INS5_IJNSA_ILi8EEESG_EEENS5_IJSG_SC_EEEEEEEvNS4_8identityENS4_23SM90_TMA_LOAD_MULTICASTES1C_vS1D_EENS_8epilogue10collective6detail29Sm90TmaWarpSpecializedAdapterINS1H_15DefaultEpilogueISJ_SK_SK_NS1G_6thread17LinearCombinationISJ_Li1EffLNS1L_9ScaleType4KindE0ELNS_15FloatRoundStyleE2ESJ_EENS1_15EpilogueDefaultEEEEEvvEEEEvNT_6ParamsE --------------------------
	.section	.nv.constant0._ZN7cutlass13device_kernelINS_4gemm6kernel13GemmUniversalIN4cute5tupleIJiiiiEEENS1_10collective13CollectiveMmaINS1_34MainloopSm90TmaGmmaWarpSpecializedILi4ENS5_IJNS4_1CILi4EEENSA_ILi1EEESC_EEENS1_32KernelTmaWarpSpecializedPingpongEEENS5_IJNSA_ILi64EEENSA_ILi128EEESH_EEENS_10bfloat16_tENS5_IJlSC_lEEESJ_SK_NS4_8TiledMMAINS4_8MMA_AtomIJNS4_4SM904GMMA28MMA_64x128x16_F32BF16BF16_SSILNSO_5MajorE0ELSQ_0ELNSO_7ScaleInE1ELSR_1EEEEEENS4_6LayoutINS5_IJSC_SC_SC_EEENS5_IJNSA_ILi0EEESW_SW_EEEEENS5_IJNS4_10UnderscoreESZ_SZ_EEEEENS4_13SM90_TMA_LOADENS4_14ComposedLayoutINS4_7SwizzleILi3ELi4ELi3EEENS4_18smem_ptr_flag_bitsILi16EEENSU_INS5_IJNSA_ILi8EEESG_EEENS5_IJSG_SC_EEEEEEEvNS4_8identityENS4_23SM90_TMA_LOAD_MULTICASTES1C_vS1D_EENS_8epilogue10collective6detail29Sm90TmaWarpSpecializedAdapterINS1H_15DefaultEpilogueISJ_SK_SK_NS1G_6thread17LinearCombinationISJ_Li1EffLNS1L_9ScaleType4KindE0ELNS_15FloatRoundStyleE2ESJ_EENS1_15EpilogueDefaultEEEEEvvEEEEvNT_6ParamsE,"a",@progbits
	.sectionflags	@""
	.align	4
.nv.constant0._ZN7cutlass13device_kernelINS_4gemm6kernel13GemmUniversalIN4cute5tupleIJiiiiEEENS1_10collective13CollectiveMmaINS1_34MainloopSm90TmaGmmaWarpSpecializedILi4ENS5_IJNS4_1CILi4EEENSA_ILi1EEESC_EEENS1_32KernelTmaWarpSpecializedPingpongEEENS5_IJNSA_ILi64EEENSA_ILi128EEESH_EEENS_10bfloat16_tENS5_IJlSC_lEEESJ_SK_NS4_8TiledMMAINS4_8MMA_AtomIJNS4_4SM904GMMA28MMA_64x128x16_F32BF16BF16_SSILNSO_5MajorE0ELSQ_0ELNSO_7ScaleInE1ELSR_1EEEEEENS4_6LayoutINS5_IJSC_SC_SC_EEENS5_IJNSA_ILi0EEESW_SW_EEEEENS5_IJNS4_10UnderscoreESZ_SZ_EEEEENS4_13SM90_TMA_LOADENS4_14ComposedLayoutINS4_7SwizzleILi3ELi4ELi3EEENS4_18smem_ptr_flag_bitsILi16EEENSU_INS5_IJNSA_ILi8EEESG_EEENS5_IJSG_SC_EEEEEEEvNS4_8identityENS4_23SM90_TMA_LOAD_MULTICASTES1C_vS1D_EENS_8epilogue10collective6detail29Sm90TmaWarpSpecializedAdapterINS1H_15DefaultEpilogueISJ_SK_SK_NS1G_6thread17LinearCombinationISJ_Li1EffLNS1L_9ScaleType4KindE0ELNS_15FloatRoundStyleE2ESJ_EENS1_15EpilogueDefaultEEEEEvvEEEEvNT_6ParamsE:
	.zero		1664


//--------------------- SYMBOLS --------------------------

	.type		.nv.reservedSmem.offset0,@object
	.size		.nv.reservedSmem.offset0,0x4
	.type		__assertfail,@function
